// auto-generated by cutlass_sweep.conv — config: {"arch": "sm_100", "cluster_m": 2, "cluster_n": 1, "conv_kind": "fprop", "dtype": "bf16", "ndim": 3, "tile_k": 32, "tile_m": 256, "tile_n": 64}
#include "cutlass/cutlass.h"
#include "cute/tensor.hpp"
#include "cutlass/kernel_hardware_info.hpp"
#include "cutlass/conv/convolution.h"
#include "cutlass/conv/dispatch_policy.hpp"
#include "cutlass/conv/collective/collective_builder.hpp"
#include "cutlass/conv/kernel/conv_universal.hpp"
#include "cutlass/conv/device/conv_universal_adapter.hpp"
#include "cutlass/epilogue/collective/collective_builder.hpp"

using namespace cute;
using Elem = cutlass::bfloat16_t;
using Acc  = float;
using LayoutAB = cutlass::layout::TensorNDHWC;
using LayoutC  = cutlass::layout::TensorNDHWC;
constexpr auto ConvOp = cutlass::conv::Operator::kFprop;
using TileShape    = Shape<_256, _64, Shape<_32>>;
using ClusterShape = Shape<_2, _1, _1>;

using CollectiveEpilogue = typename cutlass::epilogue::collective::CollectiveBuilder<
    cutlass::arch::Sm100, cutlass::arch::OpClassTensorOp,
    TileShape, ClusterShape,
    cutlass::epilogue::collective::EpilogueTileAuto,
    Acc, Acc,
    Elem, LayoutC, 128 / cutlass::sizeof_bits<Elem>::value,
    Elem, LayoutC, 128 / cutlass::sizeof_bits<Elem>::value,
    cutlass::epilogue::collective::EpilogueScheduleAuto
  >::CollectiveOp;

using CollectiveMainloop = typename cutlass::conv::collective::CollectiveBuilder<
    cutlass::arch::Sm100, cutlass::arch::OpClassTensorOp, ConvOp,
    Elem, LayoutAB, 128 / cutlass::sizeof_bits<Elem>::value,
    Elem, LayoutAB, 128 / cutlass::sizeof_bits<Elem>::value,
    Acc,
    TileShape, ClusterShape,
    cutlass::conv::collective::StageCountAutoCarveout<
        static_cast<int>(sizeof(typename CollectiveEpilogue::SharedStorage))>,
    cutlass::conv::collective::KernelScheduleAuto
  >::CollectiveOp;

using ProblemShape = cutlass::conv::ConvProblemShape<
    ConvOp, CollectiveMainloop::DispatchPolicy::NumSpatialDimensions>;
using ConvKernel = cutlass::conv::kernel::ConvUniversal<
    ProblemShape, CollectiveMainloop, CollectiveEpilogue>;
using Conv = cutlass::conv::device::ConvUniversalAdapter<ConvKernel>;

auto* _anchor = &cutlass::device_kernel<ConvKernel>;


// ===== COMPILED SASS (sm_100a) =====

	.target	sm_100a

	.elftype	@"ET_EXEC"


//--------------------- .note.nv.tkinfo           --------------------------
	.section	.note.nv.tkinfo,"",@"SHT_NOTE"
	.sectionflags	@"SHF_NOTE_NV_TKINFO"
	.tkinfo
        /*0018*/ 	.word	0x00000002
        /*0030*/ 	.string	""
        /*0030*/ 	.string	"ptxas"
        /*0030*/ 	.string	"Cuda compilation tools, release 13.0, V13.0.88"
        /*0030*/ 	.string	"Build cuda_13.0.r13.0/compiler.36424714_0"
        /*0030*/ 	.string	"-arch sm_100a -m 64 "



//--------------------- .note.nv.cuinfo           --------------------------
	.section	.note.nv.cuinfo,"",@"SHT_NOTE"
	.sectionflags	@"SHF_NOTE_NV_CUINFO"
        /*0018*/ 	.short	0x0002
        /*001a*/ 	.short	0x0064
        /*001c*/ 	.short	0x0082
	.zero		2


//--------------------- .nv.info                  --------------------------
	.section	.nv.info,"",@"SHT_CUDA_INFO"
	.align	4


	//----- nvinfo : EIATTR_REGCOUNT
	.align		4
        /*0000*/ 	.byte	0x04, 0x2f
        /*0002*/ 	.short	(.L_19 - .L_18)
	.align		4
.L_18:
        /*0004*/ 	.word	index@(_ZN7cutlass13device_kernelINS_4conv6kernel13ConvUniversalINS1_16ConvProblemShapeILNS1_8OperatorE0ELi3EEENS1_10collective14CollectiveConvINS1_47MainloopSm100TmaUmmaWarpSpecializedImplicitGemmILS5_0ELi20ELi3ELi1ELi2EN4cute5tupleIJNSA_1CILi2EEENSC_ILi1EEESE_EEEEENSB_IJNSC_ILi256EEENSC_ILi64EEENSB_IJNSC_ILi32EEEEEEEEENS_10bfloat16_tESM_NSA_8TiledMMAINSA_8MMA_AtomIJNSA_26SM100_MMA_F16BF16_2x1SM_SSISM_SM_fLi256ELi64ELNSA_4UMMA5MajorE0ELSR_0ELNSQ_7ScaleInE0ELSS_0EEEEEENSA_6LayoutINSB_IJSE_SE_SE_EEENSB_IJNSC_ILi0EEESX_SX_EEEEENSB_IJNSA_10UnderscoreES10_S10_EEEEENS7_6detail27Sm100ImplicitGemmTileTraitsINSA_25SM100_TMA_2SM_LOAD_IM2COLENSA_14ComposedLayoutINSA_7SwizzleILi2ELi4ELi3EEENSA_18smem_ptr_flag_bitsILi16EEENSV_INSB_IJNSC_ILi8EEESJ_EEENSB_IJSJ_SE_EEEEEEEvEENS14_INSA_18SM100_TMA_2SM_LOADES1F_vEEEENS_8epilogue10collective18CollectiveEpilogueINS1K_23Sm100TmaWarpSpecializedILi3ELi2ELi32ELb1ELb0EEEJNSB_IJNSC_ILi128EEESI_SK_EEENSB_IJNSV_IS1P_SE_EENSV_ISJ_SE_EEEEESM_NSB_IJNSB_IJllllEEESE_SX_EEESM_S1V_NS1K_6fusion15FusionCallbacksIS1O_NS1W_17LinearCombinationISM_fSM_fLNS_15FloatRoundStyleE2EEES1Q_S1T_JEEENSA_5SM1004TMEM4LOAD26SM100_TMEM_LOAD_32dp32b32xENSA_20SM90_TMA_LOAD_IM2COLES1F_NSA_39AutoVectorizingCopyWithAssumedAlignmentILi128EEENSA_21SM90_TMA_STORE_IM2COLES1F_S28_S28_EEEvvEEEEvNT_6ParamsE)
        /*0008*/ 	.word	0x0000007d


	//----- nvinfo : EIATTR_FRAME_SIZE
	.align		4
.L_19:
        /*000c*/ 	.byte	0x04, 0x11
        /*000e*/ 	.short	(.L_21 - .L_20)
	.align		4
.L_20:
        /*0010*/ 	.word	index@($__internal_2_$__cuda_sm10x_tcgen05_guardrail_trap_unallocated_columns_being_dealloced)
        /*0014*/ 	.word	0x00000008


	//----- nvinfo : EIATTR_FRAME_SIZE
	.align		4
.L_21:
        /*0018*/ 	.byte	0x04, 0x11
        /*001a*/ 	.short	(.L_23 - .L_22)
	.align		4
.L_22:
        /*001c*/ 	.word	index@($__internal_1_$__cuda_sm10x_tcgen05_guardrail_trap_phase_invalid_during_alloc)
        /*0020*/ 	.word	0x00000008


	//----- nvinfo : EIATTR_FRAME_SIZE
	.align		4
.L_23:
        /*0024*/ 	.byte	0x04, 0x11
        /*0026*/ 	.short	(.L_25 - .L_24)
	.align		4
.L_24:
        /*0028*/ 	.word	index@($__internal_0_$__cuda_sm10x_tcgen05_guardrail_trap_col_being_dealloced_not_returned_by_alloc)
        /*002c*/ 	.word	0x00000008


	//----- nvinfo : EIATTR_FRAME_SIZE
	.align		4
.L_25:
        /*0030*/ 	.byte	0x04, 0x11
        /*0032*/ 	.short	(.L_27 - .L_26)
	.align		4
.L_26:
        /*0034*/ 	.word	index@(_ZN7cutlass13device_kernelINS_4conv6kernel13ConvUniversalINS1_16ConvProblemShapeILNS1_8OperatorE0ELi3EEENS1_10collective14CollectiveConvINS1_47MainloopSm100TmaUmmaWarpSpecializedImplicitGemmILS5_0ELi20ELi3ELi1ELi2EN4cute5tupleIJNSA_1CILi2EEENSC_ILi1EEESE_EEEEENSB_IJNSC_ILi256EEENSC_ILi64EEENSB_IJNSC_ILi32EEEEEEEEENS_10bfloat16_tESM_NSA_8TiledMMAINSA_8MMA_AtomIJNSA_26SM100_MMA_F16BF16_2x1SM_SSISM_SM_fLi256ELi64ELNSA_4UMMA5MajorE0ELSR_0ELNSQ_7ScaleInE0ELSS_0EEEEEENSA_6LayoutINSB_IJSE_SE_SE_EEENSB_IJNSC_ILi0EEESX_SX_EEEEENSB_IJNSA_10UnderscoreES10_S10_EEEEENS7_6detail27Sm100ImplicitGemmTileTraitsINSA_25SM100_TMA_2SM_LOAD_IM2COLENSA_14ComposedLayoutINSA_7SwizzleILi2ELi4ELi3EEENSA_18smem_ptr_flag_bitsILi16EEENSV_INSB_IJNSC_ILi8EEESJ_EEENSB_IJSJ_SE_EEEEEEEvEENS14_INSA_18SM100_TMA_2SM_LOADES1F_vEEEENS_8epilogue10collective18CollectiveEpilogueINS1K_23Sm100TmaWarpSpecializedILi3ELi2ELi32ELb1ELb0EEEJNSB_IJNSC_ILi128EEESI_SK_EEENSB_IJNSV_IS1P_SE_EENSV_ISJ_SE_EEEEESM_NSB_IJNSB_IJllllEEESE_SX_EEESM_S1V_NS1K_6fusion15FusionCallbacksIS1O_NS1W_17LinearCombinationISM_fSM_fLNS_15FloatRoundStyleE2EEES1Q_S1T_JEEENSA_5SM1004TMEM4LOAD26SM100_TMEM_LOAD_32dp32b32xENSA_20SM90_TMA_LOAD_IM2COLES1F_NSA_39AutoVectorizingCopyWithAssumedAlignmentILi128EEENSA_21SM90_TMA_STORE_IM2COLES1F_S28_S28_EEEvvEEEEvNT_6ParamsE)
        /*0038*/ 	.word	0x00000008


	//----- nvinfo : EIATTR_MIN_STACK_SIZE
	.align		4
.L_27:
        /*003c*/ 	.byte	0x04, 0x12
        /*003e*/ 	.short	(.L_29 - .L_28)
	.align		4
.L_28:
        /*0040*/ 	.word	index@(_ZN7cutlass13device_kernelINS_4conv6kernel13ConvUniversalINS1_16ConvProblemShapeILNS1_8OperatorE0ELi3EEENS1_10collective14CollectiveConvINS1_47MainloopSm100TmaUmmaWarpSpecializedImplicitGemmILS5_0ELi20ELi3ELi1ELi2EN4cute5tupleIJNSA_1CILi2EEENSC_ILi1EEESE_EEEEENSB_IJNSC_ILi256EEENSC_ILi64EEENSB_IJNSC_ILi32EEEEEEEEENS_10bfloat16_tESM_NSA_8TiledMMAINSA_8MMA_AtomIJNSA_26SM100_MMA_F16BF16_2x1SM_SSISM_SM_fLi256ELi64ELNSA_4UMMA5MajorE0ELSR_0ELNSQ_7ScaleInE0ELSS_0EEEEEENSA_6LayoutINSB_IJSE_SE_SE_EEENSB_IJNSC_ILi0EEESX_SX_EEEEENSB_IJNSA_10UnderscoreES10_S10_EEEEENS7_6detail27Sm100ImplicitGemmTileTraitsINSA_25SM100_TMA_2SM_LOAD_IM2COLENSA_14ComposedLayoutINSA_7SwizzleILi2ELi4ELi3EEENSA_18smem_ptr_flag_bitsILi16EEENSV_INSB_IJNSC_ILi8EEESJ_EEENSB_IJSJ_SE_EEEEEEEvEENS14_INSA_18SM100_TMA_2SM_LOADES1F_vEEEENS_8epilogue10collective18CollectiveEpilogueINS1K_23Sm100TmaWarpSpecializedILi3ELi2ELi32ELb1ELb0EEEJNSB_IJNSC_ILi128EEESI_SK_EEENSB_IJNSV_IS1P_SE_EENSV_ISJ_SE_EEEEESM_NSB_IJNSB_IJllllEEESE_SX_EEESM_S1V_NS1K_6fusion15FusionCallbacksIS1O_NS1W_17LinearCombinationISM_fSM_fLNS_15FloatRoundStyleE2EEES1Q_S1T_JEEENSA_5SM1004TMEM4LOAD26SM100_TMEM_LOAD_32dp32b32xENSA_20SM90_TMA_LOAD_IM2COLES1F_NSA_39AutoVectorizingCopyWithAssumedAlignmentILi128EEENSA_21SM90_TMA_STORE_IM2COLES1F_S28_S28_EEEvvEEEEvNT_6ParamsE)
        /*0044*/ 	.word	0x00000008
.L_29:


//--------------------- .nv.compat                --------------------------
	.section	.nv.compat,"",@"SHT_CUDA_COMPAT_INFO"
	.align	4
        /*0000*/ 	.byte	0x02, 0x09, 0x01, 0x00, 0x02, 0x02, 0x02, 0x00, 0x02, 0x05, 0x05, 0x00, 0x03, 0x07, 0x01, 0x01
        /*0010*/ 	.byte	0x02, 0x03, 0x01, 0x00, 0x02, 0x06, 0x01, 0x00, 0x04, 0x0b, 0x08, 0x00, 0x09, 0x00, 0x00, 0x00
        /*0020*/ 	.byte	0x00, 0x00, 0x00, 0x00


//--------------------- .nv.info._ZN7cutlass13device_kernelINS_4conv6kernel13ConvUniversalINS1_16ConvProblemShapeILNS1_8OperatorE0ELi3EEENS1_10collective14CollectiveConvINS1_47MainloopSm100TmaUmmaWarpSpecializedImplicitGemmILS5_0ELi20ELi3ELi1ELi2EN4cute5tupleIJNSA_1CILi2EEENSC_ILi1EEESE_EEEEENSB_IJNSC_ILi256EEENSC_ILi64EEENSB_IJNSC_ILi32EEEEEEEEENS_10bfloat16_tESM_NSA_8TiledMMAINSA_8MMA_AtomIJNSA_26SM100_MMA_F16BF16_2x1SM_SSISM_SM_fLi256ELi64ELNSA_4UMMA5MajorE0ELSR_0ELNSQ_7ScaleInE0ELSS_0EEEEEENSA_6LayoutINSB_IJSE_SE_SE_EEENSB_IJNSC_ILi0EEESX_SX_EEEEENSB_IJNSA_10UnderscoreES10_S10_EEEEENS7_6detail27Sm100ImplicitGemmTileTraitsINSA_25SM100_TMA_2SM_LOAD_IM2COLENSA_14ComposedLayoutINSA_7SwizzleILi2ELi4ELi3EEENSA_18smem_ptr_flag_bitsILi16EEENSV_INSB_IJNSC_ILi8EEESJ_EEENSB_IJSJ_SE_EEEEEEEvEENS14_INSA_18SM100_TMA_2SM_LOADES1F_vEEEENS_8epilogue10collective18CollectiveEpilogueINS1K_23Sm100TmaWarpSpecializedILi3ELi2ELi32ELb1ELb0EEEJNSB_IJNSC_ILi128EEESI_SK_EEENSB_IJNSV_IS1P_SE_EENSV_ISJ_SE_EEEEESM_NSB_IJNSB_IJllllEEESE_SX_EEESM_S1V_NS1K_6fusion15FusionCallbacksIS1O_NS1W_17LinearCombinationISM_fSM_fLNS_15FloatRoundStyleE2EEES1Q_S1T_JEEENSA_5SM1004TMEM4LOAD26SM100_TMEM_LOAD_32dp32b32xENSA_20SM90_TMA_LOAD_IM2COLES1F_NSA_39AutoVectorizingCopyWithAssumedAlignmentILi128EEENSA_21SM90_TMA_STORE_IM2COLES1F_S28_S28_EEEvvEEEEvNT_6ParamsE --------------------------
	.section	.nv.info._ZN7cutlass13device_kernelINS_4conv6kernel13ConvUniversalINS1_16ConvProblemShapeILNS1_8OperatorE0ELi3EEENS1_10collective14CollectiveConvINS1_47MainloopSm100TmaUmmaWarpSpecializedImplicitGemmILS5_0ELi20ELi3ELi1ELi2EN4cute5tupleIJNSA_1CILi2EEENSC_ILi1EEESE_EEEEENSB_IJNSC_ILi256EEENSC_ILi64EEENSB_IJNSC_ILi32EEEEEEEEENS_10bfloat16_tESM_NSA_8TiledMMAINSA_8MMA_AtomIJNSA_26SM100_MMA_F16BF16_2x1SM_SSISM_SM_fLi256ELi64ELNSA_4UMMA5MajorE0ELSR_0ELNSQ_7ScaleInE0ELSS_0EEEEEENSA_6LayoutINSB_IJSE_SE_SE_EEENSB_IJNSC_ILi0EEESX_SX_EEEEENSB_IJNSA_10UnderscoreES10_S10_EEEEENS7_6detail27Sm100ImplicitGemmTileTraitsINSA_25SM100_TMA_2SM_LOAD_IM2COLENSA_14ComposedLayoutINSA_7SwizzleILi2ELi4ELi3EEENSA_18smem_ptr_flag_bitsILi16EEENSV_INSB_IJNSC_ILi8EEESJ_EEENSB_IJSJ_SE_EEEEEEEvEENS14_INSA_18SM100_TMA_2SM_LOADES1F_vEEEENS_8epilogue10collective18CollectiveEpilogueINS1K_23Sm100TmaWarpSpecializedILi3ELi2ELi32ELb1ELb0EEEJNSB_IJNSC_ILi128EEESI_SK_EEENSB_IJNSV_IS1P_SE_EENSV_ISJ_SE_EEEEESM_NSB_IJNSB_IJllllEEESE_SX_EEESM_S1V_NS1K_6fusion15FusionCallbacksIS1O_NS1W_17LinearCombinationISM_fSM_fLNS_15FloatRoundStyleE2EEES1Q_S1T_JEEENSA_5SM1004TMEM4LOAD26SM100_TMEM_LOAD_32dp32b32xENSA_20SM90_TMA_LOAD_IM2COLES1F_NSA_39AutoVectorizingCopyWithAssumedAlignmentILi128EEENSA_21SM90_TMA_STORE_IM2COLES1F_S28_S28_EEEvvEEEEvNT_6ParamsE,"",@"SHT_CUDA_INFO"
	.sectionflags	@""
	.align	4


	//----- nvinfo : EIATTR_CUDA_API_VERSION
	.align		4
        /*0000*/ 	.byte	0x04, 0x37
        /*0002*/ 	.short	(.L_31 - .L_30)
.L_30:
        /*0004*/ 	.word	0x00000082


	//----- nvinfo : EIATTR_KPARAM_INFO
	.align		4
.L_31:
        /*0008*/ 	.byte	0x04, 0x17
        /*000a*/ 	.short	(.L_33 - .L_32)
.L_32:
        /*000c*/ 	.word	0x00000000
        /*0010*/ 	.short	0x0000
        /*0012*/ 	.short	0x0000
        /*0014*/ 	.byte	0x00, 0xf0, 0x01, 0x24


	//----- nvinfo : EIATTR_AT_ENTRY_FRAGMENTS
	.align		4
.L_33:
        /*0018*/ 	.byte	0x04, 0x4f
        /*001a*/ 	.short	(.L_35 - .L_34)


	//   ....[0]....
.L_34:
        /*001c*/ 	.word	0x00000007


	//----- nvinfo : EIATTR_RESERVED_SMEM_USED
	.align		4
.L_35:
        /*0020*/ 	.byte	0x01, 0x41
	.zero		2


	//----- nvinfo : EIATTR_SPARSE_MMA_MASK
	.align		4
        /*0024*/ 	.byte	0x03, 0x50
        /*0026*/ 	.short	0x0000


	//----- nvinfo : EIATTR_TCGEN05_2CTA_USED
	.align		4
        /*0028*/ 	.byte	0x01, 0x52
	.zero		2


	//----- nvinfo : EIATTR_MAXREG_COUNT
	.align		4
        /*002c*/ 	.byte	0x03, 0x1b
        /*002e*/ 	.short	0x00ff


	//----- nvinfo : EIATTR_NUM_BARRIERS
	.align		4
        /*0030*/ 	.byte	0x02, 0x4c
        /*0032*/ 	.byte	0x07
	.zero		1


	//----- nvinfo : EIATTR_EXTERNS
	.align		4
        /*0034*/ 	.byte	0x04, 0x0f
        /*0036*/ 	.short	(.L_37 - .L_36)


	//   ....[0]....
	.align		4
.L_36:
        /*0038*/ 	.word	index@(__assertfail)


	//----- nvinfo : EIATTR_MERCURY_ISA_VERSION
	.align		4
.L_37:
        /*003c*/ 	.byte	0x03, 0x5f
        /*003e*/ 	.short	0x0101


	//----- nvinfo : EIATTR_INT_WARP_WIDE_INSTR_OFFSETS
	.align		4
        /*0040*/ 	.byte	0x04, 0x31
        /*0042*/ 	.short	(.L_39 - .L_38)


	//   ....[0]....
.L_38:
        /*0044*/ 	.word	0x00000e60


	//   ....[1]....
        /*0048*/ 	.word	0x00000f10


	//   ....[2]....
        /*004c*/ 	.word	0x00004f40


	//   ....[3]....
        /*0050*/ 	.word	0x00004f60


	//   ....[4]....
        /*0054*/ 	.word	0x00004f90


	//   ....[5]....
        /*0058*/ 	.word	0x00005cb0


	//   ....[6]....
        /*005c*/ 	.word	0x00005de0


	//   ....[7]....
        /*0060*/ 	.word	0x00005f70


	//   ....[8]....
        /*0064*/ 	.word	0x00006020


	//----- nvinfo : EIATTR_COOP_GROUP_MASK_REGIDS
	.align		4
.L_39:
        /*0068*/ 	.byte	0x04, 0x29
        /*006a*/ 	.short	(.L_41 - .L_40)


	//   ....[0]....
.L_40:
        /*006c*/ 	.word	0xffffffff


	//   ....[1]....
        /*0070*/ 	.word	0xffffffff


	//   ....[2]....
        /*0074*/ 	.word	0xffffffff


	//   ....[3]....
        /*0078*/ 	.word	0xffffffff


	//   ....[4]....
        /*007c*/ 	.word	0xffffffff


	//   ....[5]....
        /*0080*/ 	.word	0xffffffff


	//   ....[6]....
        /*0084*/ 	.word	0xffffffff


	//   ....[7]....
        /*0088*/ 	.word	0xffffffff


	//   ....[8]....
        /*008c*/ 	.word	0xffffffff


	//   ....[9]....
        /*0090*/ 	.word	0xffffffff


	//   ....[10]....
        /*0094*/ 	.word	0xffffffff


	//   ....[11]....
        /*0098*/ 	.word	0xffffffff


	//   ....[12]....
        /*009c*/ 	.word	0xffffffff


	//----- nvinfo : EIATTR_COOP_GROUP_INSTR_OFFSETS
	.align		4
.L_41:
        /*00a0*/ 	.byte	0x04, 0x28
        /*00a2*/ 	.short	(.L_43 - .L_42)


	//   ....[0]....
.L_42:
        /*00a4*/ 	.word	0x000000d0


	//   ....[1]....
        /*00a8*/ 	.word	0x00000540


	//   ....[2]....
        /*00ac*/ 	.word	0x00000910


	//   ....[3]....
        /*00b0*/ 	.word	0x00000a90


	//   ....[4]....
        /*00b4*/ 	.word	0x00000b90


	//   ....[5]....
        /*00b8*/ 	.word	0x00000ce0


	//   ....[6]....
        /*00bc*/ 	.word	0x00000f80


	//   ....[7]....
        /*00c0*/ 	.word	0x000028b0


	//   ....[8]....
        /*00c4*/ 	.word	0x00003f00


	//   ....[9]....
        /*00c8*/ 	.word	0x000043d0


	//   ....[10]....
        /*00cc*/ 	.word	0x00004400


	//   ....[11]....
        /*00d0*/ 	.word	0x00004e60


	//   ....[12]....
        /*00d4*/ 	.word	0x00005060


	//----- nvinfo : EIATTR_VRC_CTA_INIT_COUNT
	.align		4
.L_43:
        /*00d8*/ 	.byte	0x02, 0x4a
        /*00da*/ 	.byte	0x80
	.zero		1


	//----- nvinfo : EIATTR_SYSCALL_OFFSETS
	.align		4
        /*00dc*/ 	.byte	0x04, 0x46
        /*00de*/ 	.short	(.L_45 - .L_44)


	//   ....[0]....
.L_44:
        /*00e0*/ 	.word	0x00006d40


	//   ....[1]....
        /*00e4*/ 	.word	0x00006e30


	//   ....[2]....
        /*00e8*/ 	.word	0x000078a0


	//   ....[3]....
        /*00ec*/ 	.word	0x00008590


	//----- nvinfo : EIATTR_MBARRIER_INSTR_OFFSETS
	.align		4
.L_45:
        /*00f0*/ 	.byte	0x04, 0x39
        /*00f2*/ 	.short	(.L_47 - .L_46)


	//   ....[0]....
.L_46:
        /*00f4*/ 	.word	0x00000670
        /*00f8*/ 	.word	0x000000ff
        /*00fc*/ 	.word	0x00000000
        /*0100*/ 	.short	0x0100
        /*0102*/ 	.byte	0x04
	.zero		1


	//   ....[1]....
        /*0104*/ 	.word	0x00000680
        /*0108*/ 	.word	0x000000ff
        /*010c*/ 	.word	0x000000a0
        /*0110*/ 	.short	0x0100
        /*0112*/ 	.byte	0x04
	.zero		1


	//   ....[2]....
        /*0114*/ 	.word	0x00000690
        /*0118*/ 	.word	0x000000ff
        /*011c*/ 	.word	0x00000008
        /*0120*/ 	.short	0x0100
        /*0122*/ 	.byte	0x04
	.zero		1


	//   ....[3]....
        /*0124*/ 	.word	0x000006a0
        /*0128*/ 	.word	0x000000ff
        /*012c*/ 	.word	0x000000a8
        /*0130*/ 	.short	0x0100
        /*0132*/ 	.byte	0x04
	.zero		1


	//   ....[4]....
        /*0134*/ 	.word	0x000006b0
        /*0138*/ 	.word	0x000000ff
        /*013c*/ 	.word	0x00000010
        /*0140*/ 	.short	0x0100
        /*0142*/ 	.byte	0x04
	.zero		1


	//   ....[5]....
        /*0144*/ 	.word	0x000006c0
        /*0148*/ 	.word	0x000000ff
        /*014c*/ 	.word	0x000000b0
        /*0150*/ 	.short	0x0100
        /*0152*/ 	.byte	0x04
	.zero		1


	//   ....[6]....
        /*0154*/ 	.word	0x000006d0
        /*0158*/ 	.word	0x000000ff
        /*015c*/ 	.word	0x00000018
        /*0160*/ 	.short	0x0100
        /*0162*/ 	.byte	0x04
	.zero		1


	//   ....[7]....
        /*0164*/ 	.word	0x000006e0
        /*0168*/ 	.word	0x000000ff
        /*016c*/ 	.word	0x000000b8
        /*0170*/ 	.short	0x0100
        /*0172*/ 	.byte	0x04
	.zero		1


	//   ....[8]....
        /*0174*/ 	.word	0x000006f0
        /*0178*/ 	.word	0x000000ff
        /*017c*/ 	.word	0x00000020
        /*0180*/ 	.short	0x0100
        /*0182*/ 	.byte	0x04
	.zero		1


	//   ....[9]....
        /*0184*/ 	.word	0x00000700
        /*0188*/ 	.word	0x000000ff
        /*018c*/ 	.word	0x000000c0
        /*0190*/ 	.short	0x0100
        /*0192*/ 	.byte	0x04
	.zero		1


	//   ....[10]....
        /*0194*/ 	.word	0x00000710
        /*0198*/ 	.word	0x000000ff
        /*019c*/ 	.word	0x00000028
        /*01a0*/ 	.short	0x0100
        /*01a2*/ 	.byte	0x04
	.zero		1


	//   ....[11]....
        /*01a4*/ 	.word	0x00000720
        /*01a8*/ 	.word	0x000000ff
        /*01ac*/ 	.word	0x000000c8
        /*01b0*/ 	.short	0x0100
        /*01b2*/ 	.byte	0x04
	.zero		1


	//   ....[12]....
        /*01b4*/ 	.word	0x00000730
        /*01b8*/ 	.word	0x000000ff
        /*01bc*/ 	.word	0x00000030
        /*01c0*/ 	.short	0x0100
        /*01c2*/ 	.byte	0x04
	.zero		1


	//   ....[13]....
        /*01c4*/ 	.word	0x00000740
        /*01c8*/ 	.word	0x000000ff
        /*01cc*/ 	.word	0x000000d0
        /*01d0*/ 	.short	0x0100
        /*01d2*/ 	.byte	0x04
	.zero		1


	//   ....[14]....
        /*01d4*/ 	.word	0x00000750
        /*01d8*/ 	.word	0x000000ff
        /*01dc*/ 	.word	0x00000038
        /*01e0*/ 	.short	0x0100
        /*01e2*/ 	.byte	0x04
	.zero		1


	//   ....[15]....
        /*01e4*/ 	.word	0x00000760
        /*01e8*/ 	.word	0x000000ff
        /*01ec*/ 	.word	0x000000d8
        /*01f0*/ 	.short	0x0100
        /*01f2*/ 	.byte	0x04
	.zero		1


	//   ....[16]....
        /*01f4*/ 	.word	0x00000770
        /*01f8*/ 	.word	0x000000ff
        /*01fc*/ 	.word	0x00000040
        /*0200*/ 	.short	0x0100
        /*0202*/ 	.byte	0x04
	.zero		1


	//   ....[17]....
        /*0204*/ 	.word	0x00000780
        /*0208*/ 	.word	0x000000ff
        /*020c*/ 	.word	0x000000e0
        /*0210*/ 	.short	0x0100
        /*0212*/ 	.byte	0x04
	.zero		1


	//   ....[18]....
        /*0214*/ 	.word	0x00000790
        /*0218*/ 	.word	0x000000ff
        /*021c*/ 	.word	0x00000048
        /*0220*/ 	.short	0x0100
        /*0222*/ 	.byte	0x04
	.zero		1


	//   ....[19]....
        /*0224*/ 	.word	0x000007a0
        /*0228*/ 	.word	0x000000ff
        /*022c*/ 	.word	0x000000e8
        /*0230*/ 	.short	0x0100
        /*0232*/ 	.byte	0x04
	.zero		1


	//   ....[20]....
        /*0234*/ 	.word	0x000007b0
        /*0238*/ 	.word	0x000000ff
        /*023c*/ 	.word	0x00000050
        /*0240*/ 	.short	0x0100
        /*0242*/ 	.byte	0x04
	.zero		1


	//   ....[21]....
        /*0244*/ 	.word	0x000007c0
        /*0248*/ 	.word	0x000000ff
        /*024c*/ 	.word	0x000000f0
        /*0250*/ 	.short	0x0100
        /*0252*/ 	.byte	0x04
	.zero		1


	//   ....[22]....
        /*0254*/ 	.word	0x000007d0
        /*0258*/ 	.word	0x000000ff
        /*025c*/ 	.word	0x00000058
        /*0260*/ 	.short	0x0100
        /*0262*/ 	.byte	0x04
	.zero		1


	//   ....[23]....
        /*0264*/ 	.word	0x000007e0
        /*0268*/ 	.word	0x000000ff
        /*026c*/ 	.word	0x000000f8
        /*0270*/ 	.short	0x0100
        /*0272*/ 	.byte	0x04
	.zero		1


	//   ....[24]....
        /*0274*/ 	.word	0x000007f0
        /*0278*/ 	.word	0x000000ff
        /*027c*/ 	.word	0x00000060
        /*0280*/ 	.short	0x0100
        /*0282*/ 	.byte	0x04
	.zero		1


	//   ....[25]....
        /*0284*/ 	.word	0x00000800
        /*0288*/ 	.word	0x000000ff
        /*028c*/ 	.word	0x00000100
        /*0290*/ 	.short	0x0100
        /*0292*/ 	.byte	0x04
	.zero		1


	//   ....[26]....
        /*0294*/ 	.word	0x00000810
        /*0298*/ 	.word	0x000000ff
        /*029c*/ 	.word	0x00000068
        /*02a0*/ 	.short	0x0100
        /*02a2*/ 	.byte	0x04
	.zero		1


	//   ....[27]....
        /*02a4*/ 	.word	0x00000820
        /*02a8*/ 	.word	0x000000ff
        /*02ac*/ 	.word	0x00000108
        /*02b0*/ 	.short	0x0100
        /*02b2*/ 	.byte	0x04
	.zero		1


	//   ....[28]....
        /*02b4*/ 	.word	0x00000830
        /*02b8*/ 	.word	0x000000ff
        /*02bc*/ 	.word	0x00000070
        /*02c0*/ 	.short	0x0100
        /*02c2*/ 	.byte	0x04
	.zero		1


	//   ....[29]....
        /*02c4*/ 	.word	0x00000840
        /*02c8*/ 	.word	0x000000ff
        /*02cc*/ 	.word	0x00000110
        /*02d0*/ 	.short	0x0100
        /*02d2*/ 	.byte	0x04
	.zero		1


	//   ....[30]....
        /*02d4*/ 	.word	0x00000850
        /*02d8*/ 	.word	0x000000ff
        /*02dc*/ 	.word	0x00000078
        /*02e0*/ 	.short	0x0100
        /*02e2*/ 	.byte	0x04
	.zero		1


	//   ....[31]....
        /*02e4*/ 	.word	0x00000860
        /*02e8*/ 	.word	0x000000ff
        /*02ec*/ 	.word	0x00000118
        /*02f0*/ 	.short	0x0100
        /*02f2*/ 	.byte	0x04
	.zero		1


	//   ....[32]....
        /*02f4*/ 	.word	0x00000870
        /*02f8*/ 	.word	0x000000ff
        /*02fc*/ 	.word	0x00000080
        /*0300*/ 	.short	0x0100
        /*0302*/ 	.byte	0x04
	.zero		1


	//   ....[33]....
        /*0304*/ 	.word	0x00000880
        /*0308*/ 	.word	0x000000ff
        /*030c*/ 	.word	0x00000120
        /*0310*/ 	.short	0x0100
        /*0312*/ 	.byte	0x04
	.zero		1


	//   ....[34]....
        /*0314*/ 	.word	0x00000890
        /*0318*/ 	.word	0x000000ff
        /*031c*/ 	.word	0x00000088
        /*0320*/ 	.short	0x0100
        /*0322*/ 	.byte	0x04
	.zero		1


	//   ....[35]....
        /*0324*/ 	.word	0x000008a0
        /*0328*/ 	.word	0x000000ff
        /*032c*/ 	.word	0x00000128
        /*0330*/ 	.short	0x0100
        /*0332*/ 	.byte	0x04
	.zero		1


	//   ....[36]....
        /*0334*/ 	.word	0x000008b0
        /*0338*/ 	.word	0x000000ff
        /*033c*/ 	.word	0x00000090
        /*0340*/ 	.short	0x0100
        /*0342*/ 	.byte	0x04
	.zero		1


	//   ....[37]....
        /*0344*/ 	.word	0x000008c0
        /*0348*/ 	.word	0x000000ff
        /*034c*/ 	.word	0x00000130
        /*0350*/ 	.short	0x0100
        /*0352*/ 	.byte	0x04
	.zero		1


	//   ....[38]....
        /*0354*/ 	.word	0x000008d0
        /*0358*/ 	.word	0x000000ff
        /*035c*/ 	.word	0x00000098
        /*0360*/ 	.short	0x0100
        /*0362*/ 	.byte	0x04
	.zero		1


	//   ....[39]....
        /*0364*/ 	.word	0x000008e0
        /*0368*/ 	.word	0x000000ff
        /*036c*/ 	.word	0x00000138
        /*0370*/ 	.short	0x0100
        /*0372*/ 	.byte	0x04
	.zero		1


	//   ....[40]....
        /*0374*/ 	.word	0x00000a20
        /*0378*/ 	.word	0x000000ff
        /*037c*/ 	.word	0x00000140
        /*0380*/ 	.short	0x0100
        /*0382*/ 	.byte	0x04
	.zero		1


	//   ....[41]....
        /*0384*/ 	.word	0x00000a30
        /*0388*/ 	.word	0x000000ff
        /*038c*/ 	.word	0x00000158
        /*0390*/ 	.short	0x0100
        /*0392*/ 	.byte	0x04
	.zero		1


	//   ....[42]....
        /*0394*/ 	.word	0x00000a40
        /*0398*/ 	.word	0x000000ff
        /*039c*/ 	.word	0x00000148
        /*03a0*/ 	.short	0x0100
        /*03a2*/ 	.byte	0x04
	.zero		1


	//   ....[43]....
        /*03a4*/ 	.word	0x00000a50
        /*03a8*/ 	.word	0x000000ff
        /*03ac*/ 	.word	0x00000160
        /*03b0*/ 	.short	0x0100
        /*03b2*/ 	.byte	0x04
	.zero		1


	//   ....[44]....
        /*03b4*/ 	.word	0x00000a60
        /*03b8*/ 	.word	0x000000ff
        /*03bc*/ 	.word	0x00000150
        /*03c0*/ 	.short	0x0100
        /*03c2*/ 	.byte	0x04
	.zero		1


	//   ....[45]....
        /*03c4*/ 	.word	0x00000a70
        /*03c8*/ 	.word	0x000000ff
        /*03cc*/ 	.word	0x00000168
        /*03d0*/ 	.short	0x0100
        /*03d2*/ 	.byte	0x04
	.zero		1


	//   ....[46]....
        /*03d4*/ 	.word	0x00000b60
        /*03d8*/ 	.word	0x000000ff
        /*03dc*/ 	.word	0x00000170
        /*03e0*/ 	.short	0x0100
        /*03e2*/ 	.byte	0x04
	.zero		1


	//   ....[47]....
        /*03e4*/ 	.word	0x00000b70
        /*03e8*/ 	.word	0x000000ff
        /*03ec*/ 	.word	0x00000178
        /*03f0*/ 	.short	0x0100
        /*03f2*/ 	.byte	0x04
	.zero		1


	//   ....[48]....
        /*03f4*/ 	.word	0x00000cb0
        /*03f8*/ 	.word	0x000000ff
        /*03fc*/ 	.word	0x00000180
        /*0400*/ 	.short	0x0100
        /*0402*/ 	.byte	0x06
	.zero		1


	//   ....[49]....
        /*0404*/ 	.word	0x00000cc0
        /*0408*/ 	.word	0x000000ff
        /*040c*/ 	.word	0x00000188
        /*0410*/ 	.short	0x0100
        /*0412*/ 	.byte	0x06
	.zero		1


	//   ....[50]....
        /*0414*/ 	.word	0x00000e00
        /*0418*/ 	.word	0x000000ff
        /*041c*/ 	.word	0x00000190
        /*0420*/ 	.short	0x0100
        /*0422*/ 	.byte	0x04
	.zero		1


	//   ....[51]....
        /*0424*/ 	.word	0x00000e10
        /*0428*/ 	.word	0x000000ff
        /*042c*/ 	.word	0x000001a0
        /*0430*/ 	.short	0x0100
        /*0432*/ 	.byte	0x04
	.zero		1


	//   ....[52]....
        /*0434*/ 	.word	0x00000e20
        /*0438*/ 	.word	0x000000ff
        /*043c*/ 	.word	0x00000198
        /*0440*/ 	.short	0x0100
        /*0442*/ 	.byte	0x04
	.zero		1


	//   ....[53]....
        /*0444*/ 	.word	0x00000e30
        /*0448*/ 	.word	0x000000ff
        /*044c*/ 	.word	0x000001a8
        /*0450*/ 	.short	0x0100
        /*0452*/ 	.byte	0x04
	.zero		1


	//   ....[54]....
        /*0454*/ 	.word	0x00000f30
        /*0458*/ 	.word	0x000000ff
        /*045c*/ 	.word	0x000001b0
        /*0460*/ 	.short	0x0100
        /*0462*/ 	.byte	0x06
	.zero		1


	//   ....[55]....
        /*0464*/ 	.word	0x00001a90
        /*0468*/ 	.word	0x000000ff
        /*046c*/ 	.word	0x000000a0
        /*0470*/ 	.short	0x010a
        /*0472*/ 	.byte	0x04
	.zero		1


	//   ....[56]....
        /*0474*/ 	.word	0x00001de0
        /*0478*/ 	.word	0x000000ff
        /*047c*/ 	.word	0x000000a0
        /*0480*/ 	.short	0x010a
        /*0482*/ 	.byte	0x09
	.zero		1


	//   ....[57]....
        /*0484*/ 	.word	0x00001f90
        /*0488*/ 	.word	0x000000ff
        /*048c*/ 	.word	0x000000a0
        /*0490*/ 	.short	0x010a
        /*0492*/ 	.byte	0x08
	.zero		1


	//   ....[58]....
        /*0494*/ 	.word	0x000021c0
        /*0498*/ 	.word	0x000000ff
        /*049c*/ 	.word	0x00000178
        /*04a0*/ 	.short	0x0101
        /*04a2*/ 	.byte	0x1e
	.zero		1


	//   ....[59]....
        /*04a4*/ 	.word	0x000021f0
        /*04a8*/ 	.word	0x000000ff
        /*04ac*/ 	.word	0x000000a0
        /*04b0*/ 	.short	0x010a
        /*04b2*/ 	.byte	0x04
	.zero		1


	//   ....[60]....
        /*04b4*/ 	.word	0x000024d0
        /*04b8*/ 	.word	0x000000ff
        /*04bc*/ 	.word	0x000000a0
        /*04c0*/ 	.short	0x010a
        /*04c2*/ 	.byte	0x09
	.zero		1


	//   ....[61]....
        /*04c4*/ 	.word	0x00002680
        /*04c8*/ 	.word	0x000000ff
        /*04cc*/ 	.word	0x000000a0
        /*04d0*/ 	.short	0x010a
        /*04d2*/ 	.byte	0x08
	.zero		1


	//   ....[62]....
        /*04d4*/ 	.word	0x000028c0
        /*04d8*/ 	.word	0x000000ff
        /*04dc*/ 	.word	0x00000180
        /*04e0*/ 	.short	0x010a
        /*04e2*/ 	.byte	0x1e
	.zero		1


	//   ....[63]....
        /*04e4*/ 	.word	0x00002980
        /*04e8*/ 	.word	0x000000ff
        /*04ec*/ 	.word	0x00000000
        /*04f0*/ 	.short	0x0101
        /*04f2*/ 	.byte	0x04
	.zero		1


	//   ....[64]....
        /*04f4*/ 	.word	0x00002f80
        /*04f8*/ 	.word	0x000000ff
        /*04fc*/ 	.word	0x00000000
        /*0500*/ 	.short	0x010a
        /*0502*/ 	.byte	0x04
	.zero		1


	//   ....[65]....
        /*0504*/ 	.word	0x00003020
        /*0508*/ 	.word	0x000000ff
        /*050c*/ 	.word	0x00000000
        /*0510*/ 	.short	0x010a
        /*0512*/ 	.byte	0x05
	.zero		1


	//   ....[66]....
        /*0514*/ 	.word	0x000030c0
        /*0518*/ 	.word	0x000000ff
        /*051c*/ 	.word	0x00000000
        /*0520*/ 	.short	0x010a
        /*0522*/ 	.byte	0x05
	.zero		1


	//   ....[67]....
        /*0524*/ 	.word	0x00003160
        /*0528*/ 	.word	0x000000ff
        /*052c*/ 	.word	0x00000000
        /*0530*/ 	.short	0x010a
        /*0532*/ 	.byte	0x05
	.zero		1


	//   ....[68]....
        /*0534*/ 	.word	0x00003200
        /*0538*/ 	.word	0x000000ff
        /*053c*/ 	.word	0x00000000
        /*0540*/ 	.short	0x010a
        /*0542*/ 	.byte	0x05
	.zero		1


	//   ....[69]....
        /*0544*/ 	.word	0x000032a0
        /*0548*/ 	.word	0x000000ff
        /*054c*/ 	.word	0x00000000
        /*0550*/ 	.short	0x010a
        /*0552*/ 	.byte	0x05
	.zero		1


	//   ....[70]....
        /*0554*/ 	.word	0x00003340
        /*0558*/ 	.word	0x000000ff
        /*055c*/ 	.word	0x00000000
        /*0560*/ 	.short	0x010a
        /*0562*/ 	.byte	0x05
	.zero		1


	//   ....[71]....
        /*0564*/ 	.word	0x000033e0
        /*0568*/ 	.word	0x000000ff
        /*056c*/ 	.word	0x00000000
        /*0570*/ 	.short	0x010a
        /*0572*/ 	.byte	0x05
	.zero		1


	//   ....[72]....
        /*0574*/ 	.word	0x00003480
        /*0578*/ 	.word	0x000000ff
        /*057c*/ 	.word	0x00000000
        /*0580*/ 	.short	0x010a
        /*0582*/ 	.byte	0x05
	.zero		1


	//   ....[73]....
        /*0584*/ 	.word	0x00003520
        /*0588*/ 	.word	0x000000ff
        /*058c*/ 	.word	0x00000000
        /*0590*/ 	.short	0x010a
        /*0592*/ 	.byte	0x05
	.zero		1


	//   ....[74]....
        /*0594*/ 	.word	0x000035c0
        /*0598*/ 	.word	0x000000ff
        /*059c*/ 	.word	0x00000000
        /*05a0*/ 	.short	0x010a
        /*05a2*/ 	.byte	0x05
	.zero		1


	//   ....[75]....
        /*05a4*/ 	.word	0x00003660
        /*05a8*/ 	.word	0x000000ff
        /*05ac*/ 	.word	0x00000000
        /*05b0*/ 	.short	0x010a
        /*05b2*/ 	.byte	0x05
	.zero		1


	//   ....[76]....
        /*05b4*/ 	.word	0x00003700
        /*05b8*/ 	.word	0x000000ff
        /*05bc*/ 	.word	0x00000000
        /*05c0*/ 	.short	0x010a
        /*05c2*/ 	.byte	0x05
	.zero		1


	//   ....[77]....
        /*05c4*/ 	.word	0x000037a0
        /*05c8*/ 	.word	0x000000ff
        /*05cc*/ 	.word	0x00000000
        /*05d0*/ 	.short	0x010a
        /*05d2*/ 	.byte	0x05
	.zero		1


	//   ....[78]....
        /*05d4*/ 	.word	0x00003840
        /*05d8*/ 	.word	0x000000ff
        /*05dc*/ 	.word	0x00000000
        /*05e0*/ 	.short	0x010a
        /*05e2*/ 	.byte	0x05
	.zero		1


	//   ....[79]....
        /*05e4*/ 	.word	0x000038e0
        /*05e8*/ 	.word	0x000000ff
        /*05ec*/ 	.word	0x00000000
        /*05f0*/ 	.short	0x010a
        /*05f2*/ 	.byte	0x05
	.zero		1


	//   ....[80]....
        /*05f4*/ 	.word	0x00003980
        /*05f8*/ 	.word	0x000000ff
        /*05fc*/ 	.word	0x00000000
        /*0600*/ 	.short	0x010a
        /*0602*/ 	.byte	0x05
	.zero		1


	//   ....[81]....
        /*0604*/ 	.word	0x00003a20
        /*0608*/ 	.word	0x000000ff
        /*060c*/ 	.word	0x00000000
        /*0610*/ 	.short	0x010a
        /*0612*/ 	.byte	0x05
	.zero		1


	//   ....[82]....
        /*0614*/ 	.word	0x00003ac0
        /*0618*/ 	.word	0x000000ff
        /*061c*/ 	.word	0x00000000
        /*0620*/ 	.short	0x010a
        /*0622*/ 	.byte	0x05
	.zero		1


	//   ....[83]....
        /*0624*/ 	.word	0x00003b70
        /*0628*/ 	.word	0x00000000
        /*062c*/ 	.word	0x00000000
        /*0630*/ 	.short	0x010a
        /*0632*/ 	.byte	0xff
	.zero		1


	//   ....[84]....
        /*0634*/ 	.word	0x00003cc0
        /*0638*/ 	.word	0x000000ff
        /*063c*/ 	.word	0x00000188
        /*0640*/ 	.short	0x010a
        /*0642*/ 	.byte	0x04
	.zero		1


	//   ....[85]....
        /*0644*/ 	.word	0x00003d60
        /*0648*/ 	.word	0x000000ff
        /*064c*/ 	.word	0x00000180
        /*0650*/ 	.short	0x010a
        /*0652*/ 	.byte	0x04
	.zero		1


	//   ....[86]....
        /*0654*/ 	.word	0x00003e00
        /*0658*/ 	.word	0x000000ff
        /*065c*/ 	.word	0x00000000
        /*0660*/ 	.short	0x0101
        /*0662*/ 	.byte	0x05
	.zero		1


	//   ....[87]....
        /*0664*/ 	.word	0x00003e40
        /*0668*/ 	.word	0x000000ff
        /*066c*/ 	.word	0x00000188
        /*0670*/ 	.short	0x0106
        /*0672*/ 	.byte	0x04
	.zero		1


	//   ....[88]....
        /*0674*/ 	.word	0x00003e80
        /*0678*/ 	.word	0x00000000
        /*067c*/ 	.word	0x00000188
        /*0680*/ 	.short	0x010a
        /*0682*/ 	.byte	0xff
	.zero		1


	//   ....[89]....
        /*0684*/ 	.word	0x000040d0
        /*0688*/ 	.word	0x000000ff
        /*068c*/ 	.word	0x00000008
        /*0690*/ 	.short	0x010a
        /*0692*/ 	.byte	0x05
	.zero		1


	//   ....[90]....
        /*0694*/ 	.word	0x000040f0
        /*0698*/ 	.word	0x000000ff
        /*069c*/ 	.word	0x00000008
        /*06a0*/ 	.short	0x010a
        /*06a2*/ 	.byte	0x05
	.zero		1


	//   ....[91]....
        /*06a4*/ 	.word	0x00004280
        /*06a8*/ 	.word	0x000000ff
        /*06ac*/ 	.word	0x00000008
        /*06b0*/ 	.short	0x010a
        /*06b2*/ 	.byte	0x05
	.zero		1


	//   ....[92]....
        /*06b4*/ 	.word	0x000042a0
        /*06b8*/ 	.word	0x000000ff
        /*06bc*/ 	.word	0x00000008
        /*06c0*/ 	.short	0x010a
        /*06c2*/ 	.byte	0x05
	.zero		1


	//   ....[93]....
        /*06c4*/ 	.word	0x00004360
        /*06c8*/ 	.word	0x000000ff
        /*06cc*/ 	.word	0x00000000
        /*06d0*/ 	.short	0x0101
        /*06d2*/ 	.byte	0x04
	.zero		1


	//   ....[94]....
        /*06d4*/ 	.word	0x000046c0
        /*06d8*/ 	.word	0x000000ff
        /*06dc*/ 	.word	0x00000180
        /*06e0*/ 	.short	0x010a
        /*06e2*/ 	.byte	0x11
	.zero		1


	//   ....[95]....
        /*06e4*/ 	.word	0x00004760
        /*06e8*/ 	.word	0x000000ff
        /*06ec*/ 	.word	0x00000000
        /*06f0*/ 	.short	0x0101
        /*06f2*/ 	.byte	0x17
	.zero		1


	//   ....[96]....
        /*06f4*/ 	.word	0x000047a0
        /*06f8*/ 	.word	0x000000ff
        /*06fc*/ 	.word	0x000001a0
        /*0700*/ 	.short	0x010a
        /*0702*/ 	.byte	0x16
	.zero		1


	//   ....[97]....
        /*0704*/ 	.word	0x00004850
        /*0708*/ 	.word	0x000000ff
        /*070c*/ 	.word	0x00000000
        /*0710*/ 	.short	0x010a
        /*0712*/ 	.byte	0x04
	.zero		1


	//   ....[98]....
        /*0714*/ 	.word	0x00004890
        /*0718*/ 	.word	0x000000ff
        /*071c*/ 	.word	0x00000000
        /*0720*/ 	.short	0x010a
        /*0722*/ 	.byte	0x0a
	.zero		1


	//   ....[99]....
        /*0724*/ 	.word	0x000049b0
        /*0728*/ 	.word	0x000000ff
        /*072c*/ 	.word	0x00000000
        /*0730*/ 	.short	0x010a
        /*0732*/ 	.byte	0x04
	.zero		1


	//   ....[100]....
        /*0734*/ 	.word	0x00004c50
        /*0738*/ 	.word	0x000000ff
        /*073c*/ 	.word	0x00000000
        /*0740*/ 	.short	0x010a
        /*0742*/ 	.byte	0x04
	.zero		1


	//   ....[101]....
        /*0744*/ 	.word	0x00004cf0
        /*0748*/ 	.word	0x00000000
        /*074c*/ 	.word	0x00000000
        /*0750*/ 	.short	0x010a
        /*0752*/ 	.byte	0xff
	.zero		1


	//   ....[102]....
        /*0754*/ 	.word	0x00004d30
        /*0758*/ 	.word	0x00000000
        /*075c*/ 	.word	0x00000000
        /*0760*/ 	.short	0x010a
        /*0762*/ 	.byte	0xff
	.zero		1


	//   ....[103]....
        /*0764*/ 	.word	0x00004da0
        /*0768*/ 	.word	0x000000ff
        /*076c*/ 	.word	0x00000000
        /*0770*/ 	.short	0x0101
        /*0772*/ 	.byte	0x04
	.zero		1


	//   ....[104]....
        /*0774*/ 	.word	0x00004de0
        /*0778*/ 	.word	0x000000ff
        /*077c*/ 	.word	0x000001b0
        /*0780*/ 	.short	0x010a
        /*0782*/ 	.byte	0x11
	.zero		1


	//   ....[105]....
        /*0784*/ 	.word	0x00004e50
        /*0788*/ 	.word	0x000000ff
        /*078c*/ 	.word	0x00000000
        /*0790*/ 	.short	0x0101
        /*0792*/ 	.byte	0x04
	.zero		1


	//   ....[106]....
        /*0794*/ 	.word	0x00005340
        /*0798*/ 	.word	0x000000ff
        /*079c*/ 	.word	0x00000180
        /*07a0*/ 	.short	0x010a
        /*07a2*/ 	.byte	0x18
	.zero		1


	//   ....[107]....
        /*07a4*/ 	.word	0x000053e0
        /*07a8*/ 	.word	0x000000ff
        /*07ac*/ 	.word	0x00000000
        /*07b0*/ 	.short	0x0101
        /*07b2*/ 	.byte	0x1f
	.zero		1


	//   ....[108]....
        /*07b4*/ 	.word	0x00005920
        /*07b8*/ 	.word	0x000000ff
        /*07bc*/ 	.word	0x00000178
        /*07c0*/ 	.short	0x010a
        /*07c2*/ 	.byte	0x18
	.zero		1


	//   ....[109]....
        /*07c4*/ 	.word	0x00005b10
        /*07c8*/ 	.word	0x000000ff
        /*07cc*/ 	.word	0x00000158
        /*07d0*/ 	.short	0x010a
        /*07d2*/ 	.byte	0x07
	.zero		1


	//   ....[110]....
        /*07d4*/ 	.word	0x00005e70
        /*07d8*/ 	.word	0x000000ff
        /*07dc*/ 	.word	0x00000140
        /*07e0*/ 	.short	0x010b
        /*07e2*/ 	.byte	0x07
	.zero		1


	//   ....[111]....
        /*07e4*/ 	.word	0x00005e80
        /*07e8*/ 	.word	0x000000ff
        /*07ec*/ 	.word	0x00000000
        /*07f0*/ 	.short	0x0101
        /*07f2*/ 	.byte	0x06
	.zero		1


	//   ....[112]....
        /*07f4*/ 	.word	0x00005e90
        /*07f8*/ 	.word	0x000000ff
        /*07fc*/ 	.word	0x00000158
        /*0800*/ 	.short	0x010a
        /*0802*/ 	.byte	0x04
	.zero		1


	//   ....[113]....
        /*0804*/ 	.word	0x000060c0
        /*0808*/ 	.word	0x000000ff
        /*080c*/ 	.word	0x00000140
        /*0810*/ 	.short	0x010b
        /*0812*/ 	.byte	0x04
	.zero		1


	//   ....[114]....
        /*0814*/ 	.word	0x000060d0
        /*0818*/ 	.word	0x000000ff
        /*081c*/ 	.word	0x00000000
        /*0820*/ 	.short	0x0101
        /*0822*/ 	.byte	0x05
	.zero		1


	//   ....[115]....
        /*0824*/ 	.word	0x00006120
        /*0828*/ 	.word	0x000000ff
        /*082c*/ 	.word	0x00000000
        /*0830*/ 	.short	0x010a
        /*0832*/ 	.byte	0x04
	.zero		1


	//   ....[116]....
        /*0834*/ 	.word	0x000061b0
        /*0838*/ 	.word	0x000000ff
        /*083c*/ 	.word	0x00000000
        /*0840*/ 	.short	0x010a
        /*0842*/ 	.byte	0x05
	.zero		1


	//   ....[117]....
        /*0844*/ 	.word	0x00006250
        /*0848*/ 	.word	0x00000000
        /*084c*/ 	.word	0x00000000
        /*0850*/ 	.short	0x010a
        /*0852*/ 	.byte	0xff
	.zero		1


	//   ....[118]....
        /*0854*/ 	.word	0x000065b0
        /*0858*/ 	.word	0x000000ff
        /*085c*/ 	.word	0x00000180
        /*0860*/ 	.short	0x010a
        /*0862*/ 	.byte	0x32
	.zero		1


	//   ....[119]....
        /*0864*/ 	.word	0x00006680
        /*0868*/ 	.word	0x000000ff
        /*086c*/ 	.word	0x00000000
        /*0870*/ 	.short	0x0101
        /*0872*/ 	.byte	0x04
	.zero		1


	//   ....[120]....
        /*0874*/ 	.word	0x00007330
        /*0878*/ 	.word	0x00000000
        /*087c*/ 	.word	0x00000140
        /*0880*/ 	.short	0x010a
        /*0882*/ 	.byte	0xff
	.zero		1


	//   ....[121]....
        /*0884*/ 	.word	0x00007430
        /*0888*/ 	.word	0x0000006c
        /*088c*/ 	.word	0x00000190
        /*0890*/ 	.short	0x010a
        /*0892*/ 	.byte	0xff
	.zero		1


	//   ....[122]....
        /*0894*/ 	.word	0x00007650
        /*0898*/ 	.word	0x00000000
        /*089c*/ 	.word	0x00000140
        /*08a0*/ 	.short	0x010a
        /*08a2*/ 	.byte	0xff
	.zero		1


	//   ....[123]....
        /*08a4*/ 	.word	0x00007780
        /*08a8*/ 	.word	0x0000006c
        /*08ac*/ 	.word	0x00000190
        /*08b0*/ 	.short	0x010a
        /*08b2*/ 	.byte	0xff
	.zero		1


	//   ....[124]....
        /*08b4*/ 	.word	0x000082d0
        /*08b8*/ 	.word	0x00000000
        /*08bc*/ 	.word	0x00000000
        /*08c0*/ 	.short	0x0101
        /*08c2*/ 	.byte	0xff
	.zero		1


	//   ....[125]....
        /*08c4*/ 	.word	0x000082e0
        /*08c8*/ 	.word	0x00000003
        /*08cc*/ 	.word	0x00000140
        /*08d0*/ 	.short	0x010a
        /*08d2*/ 	.byte	0xff
	.zero		1


	//   ....[126]....
        /*08d4*/ 	.word	0x000083b0
        /*08d8*/ 	.word	0x00000003
        /*08dc*/ 	.word	0x00000140
        /*08e0*/ 	.short	0x010a
        /*08e2*/ 	.byte	0xff
	.zero		1


	//   ....[127]....
        /*08e4*/ 	.word	0x00008830
        /*08e8*/ 	.word	0x0000006c
        /*08ec*/ 	.word	0x00000000
        /*08f0*/ 	.short	0x0101
        /*08f2*/ 	.byte	0xff
	.zero		1


	//   ....[128]....
        /*08f4*/ 	.word	0x00009070
        /*08f8*/ 	.word	0x00000002
        /*08fc*/ 	.word	0x00000000
        /*0900*/ 	.short	0x0101
        /*0902*/ 	.byte	0xff
	.zero		1


	//   ....[129]....
        /*0904*/ 	.word	0x00009300
        /*0908*/ 	.word	0x000000ff
        /*090c*/ 	.word	0x00000000
        /*0910*/ 	.short	0x0101
        /*0912*/ 	.byte	0x04
	.zero		1


	//   ....[130]....
        /*0914*/ 	.word	0x00009330
        /*0918*/ 	.word	0x00000000
        /*091c*/ 	.word	0x000000a0
        /*0920*/ 	.short	0x010a
        /*0922*/ 	.byte	0xff
	.zero		1


	//   ....[131]....
        /*0924*/ 	.word	0x00009390
        /*0928*/ 	.word	0x00000000
        /*092c*/ 	.word	0x000000a0
        /*0930*/ 	.short	0x010a
        /*0932*/ 	.byte	0xff
	.zero		1


	//   ....[132]....
        /*0934*/ 	.word	0x000093f0
        /*0938*/ 	.word	0x00000000
        /*093c*/ 	.word	0x00000180
        /*0940*/ 	.short	0x010a
        /*0942*/ 	.byte	0xff
	.zero		1


	//   ....[133]....
        /*0944*/ 	.word	0x00009450
        /*0948*/ 	.word	0x00000000
        /*094c*/ 	.word	0x00000000
        /*0950*/ 	.short	0x010a
        /*0952*/ 	.byte	0xff
	.zero		1


	//   ....[134]....
        /*0954*/ 	.word	0x000094b0
        /*0958*/ 	.word	0x00000000
        /*095c*/ 	.word	0x00000000
        /*0960*/ 	.short	0x010a
        /*0962*/ 	.byte	0xff
	.zero		1


	//   ....[135]....
        /*0964*/ 	.word	0x00009510
        /*0968*/ 	.word	0x00000000
        /*096c*/ 	.word	0x00000000
        /*0970*/ 	.short	0x010a
        /*0972*/ 	.byte	0xff
	.zero		1


	//   ....[136]....
        /*0974*/ 	.word	0x00009570
        /*0978*/ 	.word	0x00000000
        /*097c*/ 	.word	0x00000000
        /*0980*/ 	.short	0x010a
        /*0982*/ 	.byte	0xff
	.zero		1


	//   ....[137]....
        /*0984*/ 	.word	0x000095d0
        /*0988*/ 	.word	0x00000000
        /*098c*/ 	.word	0x00000000
        /*0990*/ 	.short	0x010a
        /*0992*/ 	.byte	0xff
	.zero		1


	//   ....[138]....
        /*0994*/ 	.word	0x00009630
        /*0998*/ 	.word	0x00000000
        /*099c*/ 	.word	0x00000000
        /*09a0*/ 	.short	0x010a
        /*09a2*/ 	.byte	0xff
	.zero		1


	//   ....[139]....
        /*09a4*/ 	.word	0x00009690
        /*09a8*/ 	.word	0x00000000
        /*09ac*/ 	.word	0x00000000
        /*09b0*/ 	.short	0x010a
        /*09b2*/ 	.byte	0xff
	.zero		1


	//   ....[140]....
        /*09b4*/ 	.word	0x000096f0
        /*09b8*/ 	.word	0x00000000
        /*09bc*/ 	.word	0x00000000
        /*09c0*/ 	.short	0x010a
        /*09c2*/ 	.byte	0xff
	.zero		1


	//   ....[141]....
        /*09c4*/ 	.word	0x00009750
        /*09c8*/ 	.word	0x00000000
        /*09cc*/ 	.word	0x00000000
        /*09d0*/ 	.short	0x010a
        /*09d2*/ 	.byte	0xff
	.zero		1


	//   ....[142]....
        /*09d4*/ 	.word	0x000097b0
        /*09d8*/ 	.word	0x00000000
        /*09dc*/ 	.word	0x00000000
        /*09e0*/ 	.short	0x010a
        /*09e2*/ 	.byte	0xff
	.zero		1


	//   ....[143]....
        /*09e4*/ 	.word	0x00009810
        /*09e8*/ 	.word	0x00000000
        /*09ec*/ 	.word	0x00000000
        /*09f0*/ 	.short	0x010a
        /*09f2*/ 	.byte	0xff
	.zero		1


	//   ....[144]....
        /*09f4*/ 	.word	0x00009870
        /*09f8*/ 	.word	0x00000000
        /*09fc*/ 	.word	0x00000000
        /*0a00*/ 	.short	0x010a
        /*0a02*/ 	.byte	0xff
	.zero		1


	//   ....[145]....
        /*0a04*/ 	.word	0x000098d0
        /*0a08*/ 	.word	0x00000000
        /*0a0c*/ 	.word	0x00000000
        /*0a10*/ 	.short	0x010a
        /*0a12*/ 	.byte	0xff
	.zero		1


	//   ....[146]....
        /*0a14*/ 	.word	0x00009930
        /*0a18*/ 	.word	0x00000000
        /*0a1c*/ 	.word	0x00000000
        /*0a20*/ 	.short	0x010a
        /*0a22*/ 	.byte	0xff
	.zero		1


	//   ....[147]....
        /*0a24*/ 	.word	0x00009990
        /*0a28*/ 	.word	0x00000000
        /*0a2c*/ 	.word	0x00000000
        /*0a30*/ 	.short	0x010a
        /*0a32*/ 	.byte	0xff
	.zero		1


	//   ....[148]....
        /*0a34*/ 	.word	0x000099f0
        /*0a38*/ 	.word	0x00000000
        /*0a3c*/ 	.word	0x00000000
        /*0a40*/ 	.short	0x010a
        /*0a42*/ 	.byte	0xff
	.zero		1


	//   ....[149]....
        /*0a44*/ 	.word	0x00009a50
        /*0a48*/ 	.word	0x00000000
        /*0a4c*/ 	.word	0x00000000
        /*0a50*/ 	.short	0x010a
        /*0a52*/ 	.byte	0xff
	.zero		1


	//   ....[150]....
        /*0a54*/ 	.word	0x00009ab0
        /*0a58*/ 	.word	0x00000000
        /*0a5c*/ 	.word	0x00000000
        /*0a60*/ 	.short	0x010a
        /*0a62*/ 	.byte	0xff
	.zero		1


	//   ....[151]....
        /*0a64*/ 	.word	0x00009b10
        /*0a68*/ 	.word	0x00000000
        /*0a6c*/ 	.word	0x00000000
        /*0a70*/ 	.short	0x010a
        /*0a72*/ 	.byte	0xff
	.zero		1


	//   ....[152]....
        /*0a74*/ 	.word	0x00009b70
        /*0a78*/ 	.word	0x00000004
        /*0a7c*/ 	.word	0x00000188
        /*0a80*/ 	.short	0x010a
        /*0a82*/ 	.byte	0xff
	.zero		1


	//   ....[153]....
        /*0a84*/ 	.word	0x00009bd0
        /*0a88*/ 	.word	0x00000004
        /*0a8c*/ 	.word	0x00000180
        /*0a90*/ 	.short	0x010a
        /*0a92*/ 	.byte	0xff
	.zero		1


	//   ....[154]....
        /*0a94*/ 	.word	0x00009c30
        /*0a98*/ 	.word	0x00000005
        /*0a9c*/ 	.word	0x00000008
        /*0aa0*/ 	.short	0x010a
        /*0aa2*/ 	.byte	0xff
	.zero		1


	//   ....[155]....
        /*0aa4*/ 	.word	0x00009d20
        /*0aa8*/ 	.word	0x00000003
        /*0aac*/ 	.word	0x00000008
        /*0ab0*/ 	.short	0x010a
        /*0ab2*/ 	.byte	0xff
	.zero		1


	//   ....[156]....
        /*0ab4*/ 	.word	0x00009d80
        /*0ab8*/ 	.word	0x00000004
        /*0abc*/ 	.word	0x00000180
        /*0ac0*/ 	.short	0x010a
        /*0ac2*/ 	.byte	0xff
	.zero		1


	//   ....[157]....
        /*0ac4*/ 	.word	0x00009de0
        /*0ac8*/ 	.word	0x00000004
        /*0acc*/ 	.word	0x000001a0
        /*0ad0*/ 	.short	0x010a
        /*0ad2*/ 	.byte	0xff
	.zero		1


	//   ....[158]....
        /*0ad4*/ 	.word	0x00009e40
        /*0ad8*/ 	.word	0x00000004
        /*0adc*/ 	.word	0x00000000
        /*0ae0*/ 	.short	0x010a
        /*0ae2*/ 	.byte	0xff
	.zero		1


	//   ....[159]....
        /*0ae4*/ 	.word	0x00009ea0
        /*0ae8*/ 	.word	0x00000000
        /*0aec*/ 	.word	0x00000000
        /*0af0*/ 	.short	0x010a
        /*0af2*/ 	.byte	0xff
	.zero		1


	//   ....[160]....
        /*0af4*/ 	.word	0x00009f00
        /*0af8*/ 	.word	0x00000000
        /*0afc*/ 	.word	0x000001b0
        /*0b00*/ 	.short	0x010a
        /*0b02*/ 	.byte	0xff
	.zero		1


	//   ....[161]....
        /*0b04*/ 	.word	0x00009f60
        /*0b08*/ 	.word	0x00000000
        /*0b0c*/ 	.word	0x00000180
        /*0b10*/ 	.short	0x010a
        /*0b12*/ 	.byte	0xff
	.zero		1


	//   ....[162]....
        /*0b14*/ 	.word	0x00009fc0
        /*0b18*/ 	.word	0x00000000
        /*0b1c*/ 	.word	0x00000178
        /*0b20*/ 	.short	0x010a
        /*0b22*/ 	.byte	0xff
	.zero		1


	//   ....[163]....
        /*0b24*/ 	.word	0x0000a020
        /*0b28*/ 	.word	0x00000002
        /*0b2c*/ 	.word	0x00000158
        /*0b30*/ 	.short	0x010a
        /*0b32*/ 	.byte	0xff
	.zero		1


	//   ....[164]....
        /*0b34*/ 	.word	0x0000a080
        /*0b38*/ 	.word	0x00000000
        /*0b3c*/ 	.word	0x00000158
        /*0b40*/ 	.short	0x010a
        /*0b42*/ 	.byte	0xff
	.zero		1


	//   ....[165]....
        /*0b44*/ 	.word	0x0000a0e0
        /*0b48*/ 	.word	0x00000000
        /*0b4c*/ 	.word	0x00000000
        /*0b50*/ 	.short	0x010a
        /*0b52*/ 	.byte	0xff
	.zero		1


	//   ....[166]....
        /*0b54*/ 	.word	0x0000a140
        /*0b58*/ 	.word	0x00000000
        /*0b5c*/ 	.word	0x00000000
        /*0b60*/ 	.short	0x010a
        /*0b62*/ 	.byte	0xff
	.zero		1


	//   ....[167]....
        /*0b64*/ 	.word	0x0000a1a0
        /*0b68*/ 	.word	0x00000000
        /*0b6c*/ 	.word	0x00000180
        /*0b70*/ 	.short	0x010a
        /*0b72*/ 	.byte	0xff
	.zero		1


	//   ....[168]....
        /*0b74*/ 	.word	0x0000a1f0
        /*0b78*/ 	.word	0x00000000
        /*0b7c*/ 	.word	0x00000140
        /*0b80*/ 	.short	0x010a
        /*0b82*/ 	.byte	0xff
	.zero		1


	//   ....[169]....
        /*0b84*/ 	.word	0x0000a240
        /*0b88*/ 	.word	0x0000006c
        /*0b8c*/ 	.word	0x00000190
        /*0b90*/ 	.short	0x010a
        /*0b92*/ 	.byte	0xff
	.zero		1


	//   ....[170]....
        /*0b94*/ 	.word	0x0000a290
        /*0b98*/ 	.word	0x00000003
        /*0b9c*/ 	.word	0x00000140
        /*0ba0*/ 	.short	0x010a
        /*0ba2*/ 	.byte	0xff
	.zero		1


	//----- nvinfo : EIATTR_NUM_MBARRIERS
	.align		4
.L_47:
        /*0ba4*/ 	.byte	0x03, 0x38
        /*0ba6*/ 	.short	0x0037


	//----- nvinfo : EIATTR_EXIT_INSTR_OFFSETS
	.align		4
        /*0ba8*/ 	.byte	0x04, 0x1c
        /*0baa*/ 	.short	(.L_49 - .L_48)


	//   ....[0]....
.L_48:
        /*0bac*/ 	.word	0x00003ba0


	//   ....[1]....
        /*0bb0*/ 	.word	0x00003e50


	//   ....[2]....
        /*0bb4*/ 	.word	0x00003eb0


	//   ....[3]....
        /*0bb8*/ 	.word	0x00005070


	//   ....[4]....
        /*0bbc*/ 	.word	0x00006280


	//   ....[5]....
        /*0bc0*/ 	.word	0x000062c0


	//   ....[6]....
        /*0bc4*/ 	.word	0x000091e0


	//   ....[7]....
        /*0bc8*/ 	.word	0x00009260


	//   ....[8]....
        /*0bcc*/ 	.word	0x00009290


	//   ....[9]....
        /*0bd0*/ 	.word	0x00009310


	//----- nvinfo : EIATTR_MAX_THREADS
	.align		4
.L_49:
        /*0bd4*/ 	.byte	0x04, 0x05
        /*0bd6*/ 	.short	(.L_51 - .L_50)
.L_50:
        /*0bd8*/ 	.word	0x00000100
        /*0bdc*/ 	.word	0x00000001
        /*0be0*/ 	.word	0x00000001


	//----- nvinfo : EIATTR_CRS_STACK_SIZE
	.align		4
.L_51:
        /*0be4*/ 	.byte	0x04, 0x1e
        /*0be6*/ 	.short	(.L_53 - .L_52)
.L_52:
        /*0be8*/ 	.word	0x00000000


	//----- nvinfo : EIATTR_CBANK_PARAM_SIZE
	.align		4
.L_53:
        /*0bec*/ 	.byte	0x03, 0x19
        /*0bee*/ 	.short	0x0900


	//----- nvinfo : EIATTR_PARAM_CBANK
	.align		4
        /*0bf0*/ 	.byte	0x04, 0x0a
        /*0bf2*/ 	.short	(.L_55 - .L_54)
	.align		4
.L_54:
        /*0bf4*/ 	.word	index@(.nv.constant0._ZN7cutlass13device_kernelINS_4conv6kernel13ConvUniversalINS1_16ConvProblemShapeILNS1_8OperatorE0ELi3EEENS1_10collective14CollectiveConvINS1_47MainloopSm100TmaUmmaWarpSpecializedImplicitGemmILS5_0ELi20ELi3ELi1ELi2EN4cute5tupleIJNSA_1CILi2EEENSC_ILi1EEESE_EEEEENSB_IJNSC_ILi256EEENSC_ILi64EEENSB_IJNSC_ILi32EEEEEEEEENS_10bfloat16_tESM_NSA_8TiledMMAINSA_8MMA_AtomIJNSA_26SM100_MMA_F16BF16_2x1SM_SSISM_SM_fLi256ELi64ELNSA_4UMMA5MajorE0ELSR_0ELNSQ_7ScaleInE0ELSS_0EEEEEENSA_6LayoutINSB_IJSE_SE_SE_EEENSB_IJNSC_ILi0EEESX_SX_EEEEENSB_IJNSA_10UnderscoreES10_S10_EEEEENS7_6detail27Sm100ImplicitGemmTileTraitsINSA_25SM100_TMA_2SM_LOAD_IM2COLENSA_14ComposedLayoutINSA_7SwizzleILi2ELi4ELi3EEENSA_18smem_ptr_flag_bitsILi16EEENSV_INSB_IJNSC_ILi8EEESJ_EEENSB_IJSJ_SE_EEEEEEEvEENS14_INSA_18SM100_TMA_2SM_LOADES1F_vEEEENS_8epilogue10collective18CollectiveEpilogueINS1K_23Sm100TmaWarpSpecializedILi3ELi2ELi32ELb1ELb0EEEJNSB_IJNSC_ILi128EEESI_SK_EEENSB_IJNSV_IS1P_SE_EENSV_ISJ_SE_EEEEESM_NSB_IJNSB_IJllllEEESE_SX_EEESM_S1V_NS1K_6fusion15FusionCallbacksIS1O_NS1W_17LinearCombinationISM_fSM_fLNS_15FloatRoundStyleE2EEES1Q_S1T_JEEENSA_5SM1004TMEM4LOAD26SM100_TMEM_LOAD_32dp32b32xENSA_20SM90_TMA_LOAD_IM2COLES1F_NSA_39AutoVectorizingCopyWithAssumedAlignmentILi128EEENSA_21SM90_TMA_STORE_IM2COLES1F_S28_S28_EEEvvEEEEvNT_6ParamsE)
        /*0bf8*/ 	.short	0x0380
        /*0bfa*/ 	.short	0x0900


	//----- nvinfo : EIATTR_SW_WAR
	.align		4
.L_55:
        /*0bfc*/ 	.byte	0x04, 0x36
        /*0bfe*/ 	.short	(.L_57 - .L_56)
.L_56:
        /*0c00*/ 	.word	0x00000008
.L_57:


//--------------------- .nv.callgraph             --------------------------
	.section	.nv.callgraph,"",@"SHT_CUDA_CALLGRAPH"
	.align	4
	.sectionentsize	8
	.align		4
        /*0000*/ 	.word	0x00000000
	.align		4
        /*0004*/ 	.word	0xffffffff
	.align		4
        /*0008*/ 	.word	index@(_ZN7cutlass13device_kernelINS_4conv6kernel13ConvUniversalINS1_16ConvProblemShapeILNS1_8OperatorE0ELi3EEENS1_10collective14CollectiveConvINS1_47MainloopSm100TmaUmmaWarpSpecializedImplicitGemmILS5_0ELi20ELi3ELi1ELi2EN4cute5tupleIJNSA_1CILi2EEENSC_ILi1EEESE_EEEEENSB_IJNSC_ILi256EEENSC_ILi64EEENSB_IJNSC_ILi32EEEEEEEEENS_10bfloat16_tESM_NSA_8TiledMMAINSA_8MMA_AtomIJNSA_26SM100_MMA_F16BF16_2x1SM_SSISM_SM_fLi256ELi64ELNSA_4UMMA5MajorE0ELSR_0ELNSQ_7ScaleInE0ELSS_0EEEEEENSA_6LayoutINSB_IJSE_SE_SE_EEENSB_IJNSC_ILi0EEESX_SX_EEEEENSB_IJNSA_10UnderscoreES10_S10_EEEEENS7_6detail27Sm100ImplicitGemmTileTraitsINSA_25SM100_TMA_2SM_LOAD_IM2COLENSA_14ComposedLayoutINSA_7SwizzleILi2ELi4ELi3EEENSA_18smem_ptr_flag_bitsILi16EEENSV_INSB_IJNSC_ILi8EEESJ_EEENSB_IJSJ_SE_EEEEEEEvEENS14_INSA_18SM100_TMA_2SM_LOADES1F_vEEEENS_8epilogue10collective18CollectiveEpilogueINS1K_23Sm100TmaWarpSpecializedILi3ELi2ELi32ELb1ELb0EEEJNSB_IJNSC_ILi128EEESI_SK_EEENSB_IJNSV_IS1P_SE_EENSV_ISJ_SE_EEEEESM_NSB_IJNSB_IJllllEEESE_SX_EEESM_S1V_NS1K_6fusion15FusionCallbacksIS1O_NS1W_17LinearCombinationISM_fSM_fLNS_15FloatRoundStyleE2EEES1Q_S1T_JEEENSA_5SM1004TMEM4LOAD26SM100_TMEM_LOAD_32dp32b32xENSA_20SM90_TMA_LOAD_IM2COLES1F_NSA_39AutoVectorizingCopyWithAssumedAlignmentILi128EEENSA_21SM90_TMA_STORE_IM2COLES1F_S28_S28_EEEvvEEEEvNT_6ParamsE)
	.align		4
        /*000c*/ 	.word	index@(__assertfail)
	.align		4
        /*0010*/ 	.word	0x00000000
	.align		4
        /*0014*/ 	.word	0xfffffffe
	.align		4
        /*0018*/ 	.word	0x00000000
	.align		4
        /*001c*/ 	.word	0xfffffffd
	.align		4
        /*0020*/ 	.word	0x00000000
	.align		4
        /*0024*/ 	.word	0xfffffffc


//--------------------- .nv.constant4             --------------------------
	.section	.nv.constant4,"a",@progbits
	.align	8
	.align		8
.nv.constant4:
        /*0000*/ 	.dword	__assertfail
	.align		8
        /*0008*/ 	.dword	__unnamed_1
	.align		8
        /*0010*/ 	.dword	__unnamed_2
	.align		8
        /*0018*/ 	.dword	_ZN39_INTERNAL_16112ba7_4_k_cu_48d28ca9_32054cuda3std3__45__cpo5beginE
	.align		8
        /*0020*/ 	.dword	_ZN39_INTERNAL_16112ba7_4_k_cu_48d28ca9_32054cuda3std3__45__cpo3endE
	.align		8
        /*0028*/ 	.dword	_ZN39_INTERNAL_16112ba7_4_k_cu_48d28ca9_32054cuda3std3__45__cpo6cbeginE
	.align		8
        /*0030*/ 	.dword	_ZN39_INTERNAL_16112ba7_4_k_cu_48d28ca9_32054cuda3std3__45__cpo4cendE
	.align		8
        /*0038*/ 	.dword	_ZN39_INTERNAL_16112ba7_4_k_cu_48d28ca9_32054cuda3std3__441_GLOBAL__N__16112ba7_4_k_cu_48d28ca9_32056ignoreE
	.align		8
        /*0040*/ 	.dword	_ZN39_INTERNAL_16112ba7_4_k_cu_48d28ca9_32054cuda3std3__419piecewise_constructE
	.align		8
        /*0048*/ 	.dword	_ZN39_INTERNAL_16112ba7_4_k_cu_48d28ca9_32054cuda3std3__48in_placeE
	.align		8
        /*0050*/ 	.dword	_ZN39_INTERNAL_16112ba7_4_k_cu_48d28ca9_32054cuda3std6ranges3__45__cpo4swapE
	.align		8
        /*0058*/ 	.dword	_ZN39_INTERNAL_16112ba7_4_k_cu_48d28ca9_32054cuda3std6ranges3__45__cpo9iter_moveE
	.align		8
        /*0060*/ 	.dword	_ZN39_INTERNAL_16112ba7_4_k_cu_48d28ca9_32054cute7productE
	.align		8
        /*0068*/ 	.dword	_ZN39_INTERNAL_16112ba7_4_k_cu_48d28ca9_32054cute1_E
	.align		8
        /*0070*/ 	.dword	$str$27
	.align		8
        /*0078*/ 	.dword	$str$28
	.align		8
        /*0080*/ 	.dword	$str$29
	.align		8
        /*0088*/ 	.dword	$str$30


//--------------------- .text._ZN7cutlass13device_kernelINS_4conv6kernel13ConvUniversalINS1_16ConvProblemShapeILNS1_8OperatorE0ELi3EEENS1_10collective14CollectiveConvINS1_47MainloopSm100TmaUmmaWarpSpecializedImplicitGemmILS5_0ELi20ELi3ELi1ELi2EN4cute5tupleIJNSA_1CILi2EEENSC_ILi1EEESE_EEEEENSB_IJNSC_ILi256EEENSC_ILi64EEENSB_IJNSC_ILi32EEEEEEEEENS_10bfloat16_tESM_NSA_8TiledMMAINSA_8MMA_AtomIJNSA_26SM100_MMA_F16BF16_2x1SM_SSISM_SM_fLi256ELi64ELNSA_4UMMA5MajorE0ELSR_0ELNSQ_7ScaleInE0ELSS_0EEEEEENSA_6LayoutINSB_IJSE_SE_SE_EEENSB_IJNSC_ILi0EEESX_SX_EEEEENSB_IJNSA_10UnderscoreES10_S10_EEEEENS7_6detail27Sm100ImplicitGemmTileTraitsINSA_25SM100_TMA_2SM_LOAD_IM2COLENSA_14ComposedLayoutINSA_7SwizzleILi2ELi4ELi3EEENSA_18smem_ptr_flag_bitsILi16EEENSV_INSB_IJNSC_ILi8EEESJ_EEENSB_IJSJ_SE_EEEEEEEvEENS14_INSA_18SM100_TMA_2SM_LOADES1F_vEEEENS_8epilogue10collective18CollectiveEpilogueINS1K_23Sm100TmaWarpSpecializedILi3ELi2ELi32ELb1ELb0EEEJNSB_IJNSC_ILi128EEESI_SK_EEENSB_IJNSV_IS1P_SE_EENSV_ISJ_SE_EEEEESM_NSB_IJNSB_IJllllEEESE_SX_EEESM_S1V_NS1K_6fusion15FusionCallbacksIS1O_NS1W_17LinearCombinationISM_fSM_fLNS_15FloatRoundStyleE2EEES1Q_S1T_JEEENSA_5SM1004TMEM4LOAD26SM100_TMEM_LOAD_32dp32b32xENSA_20SM90_TMA_LOAD_IM2COLES1F_NSA_39AutoVectorizingCopyWithAssumedAlignmentILi128EEENSA_21SM90_TMA_STORE_IM2COLES1F_S28_S28_EEEvvEEEEvNT_6ParamsE --------------------------
	.section	.text._ZN7cutlass13device_kernelINS_4conv6kernel13ConvUniversalINS1_16ConvProblemShapeILNS1_8OperatorE0ELi3EEENS1_10collective14CollectiveConvINS1_47MainloopSm100TmaUmmaWarpSpecializedImplicitGemmILS5_0ELi20ELi3ELi1ELi2EN4cute5tupleIJNSA_1CILi2EEENSC_ILi1EEESE_EEEEENSB_IJNSC_ILi256EEENSC_ILi64EEENSB_IJNSC_ILi32EEEEEEEEENS_10bfloat16_tESM_NSA_8TiledMMAINSA_8MMA_AtomIJNSA_26SM100_MMA_F16BF16_2x1SM_SSISM_SM_fLi256ELi64ELNSA_4UMMA5MajorE0ELSR_0ELNSQ_7ScaleInE0ELSS_0EEEEEENSA_6LayoutINSB_IJSE_SE_SE_EEENSB_IJNSC_ILi0EEESX_SX_EEEEENSB_IJNSA_10UnderscoreES10_S10_EEEEENS7_6detail27Sm100ImplicitGemmTileTraitsINSA_25SM100_TMA_2SM_LOAD_IM2COLENSA_14ComposedLayoutINSA_7SwizzleILi2ELi4ELi3EEENSA_18smem_ptr_flag_bitsILi16EEENSV_INSB_IJNSC_ILi8EEESJ_EEENSB_IJSJ_SE_EEEEEEEvEENS14_INSA_18SM100_TMA_2SM_LOADES1F_vEEEENS_8epilogue10collective18CollectiveEpilogueINS1K_23Sm100TmaWarpSpecializedILi3ELi2ELi32ELb1ELb0EEEJNSB_IJNSC_ILi128EEESI_SK_EEENSB_IJNSV_IS1P_SE_EENSV_ISJ_SE_EEEEESM_NSB_IJNSB_IJllllEEESE_SX_EEESM_S1V_NS1K_6fusion15FusionCallbacksIS1O_NS1W_17LinearCombinationISM_fSM_fLNS_15FloatRoundStyleE2EEES1Q_S1T_JEEENSA_5SM1004TMEM4LOAD26SM100_TMEM_LOAD_32dp32b32xENSA_20SM90_TMA_LOAD_IM2COLES1F_NSA_39AutoVectorizingCopyWithAssumedAlignmentILi128EEENSA_21SM90_TMA_STORE_IM2COLES1F_S28_S28_EEEvvEEEEvNT_6ParamsE,"ax",@progbits
	.align	128
.text._ZN7cutlass13device_kernelINS_4conv6kernel13ConvUniversalINS1_16ConvProblemShapeILNS1_8OperatorE0ELi3EEENS1_10collective14CollectiveConvINS1_47MainloopSm100TmaUmmaWarpSpecializedImplicitGemmILS5_0ELi20ELi3ELi1ELi2EN4cute5tupleIJNSA_1CILi2EEENSC_ILi1EEESE_EEEEENSB_IJNSC_ILi256EEENSC_ILi64EEENSB_IJNSC_ILi32EEEEEEEEENS_10bfloat16_tESM_NSA_8TiledMMAINSA_8MMA_AtomIJNSA_26SM100_MMA_F16BF16_2x1SM_SSISM_SM_fLi256ELi64ELNSA_4UMMA5MajorE0ELSR_0ELNSQ_7ScaleInE0ELSS_0EEEEEENSA_6LayoutINSB_IJSE_SE_SE_EEENSB_IJNSC_ILi0EEESX_SX_EEEEENSB_IJNSA_10UnderscoreES10_S10_EEEEENS7_6detail27Sm100ImplicitGemmTileTraitsINSA_25SM100_TMA_2SM_LOAD_IM2COLENSA_14ComposedLayoutINSA_7SwizzleILi2ELi4ELi3EEENSA_18smem_ptr_flag_bitsILi16EEENSV_INSB_IJNSC_ILi8EEESJ_EEENSB_IJSJ_SE_EEEEEEEvEENS14_INSA_18SM100_TMA_2SM_LOADES1F_vEEEENS_8epilogue10collective18CollectiveEpilogueINS1K_23Sm100TmaWarpSpecializedILi3ELi2ELi32ELb1ELb0EEEJNSB_IJNSC_ILi128EEESI_SK_EEENSB_IJNSV_IS1P_SE_EENSV_ISJ_SE_EEEEESM_NSB_IJNSB_IJllllEEESE_SX_EEESM_S1V_NS1K_6fusion15FusionCallbacksIS1O_NS1W_17LinearCombinationISM_fSM_fLNS_15FloatRoundStyleE2EEES1Q_S1T_JEEENSA_5SM1004TMEM4LOAD26SM100_TMEM_LOAD_32dp32b32xENSA_20SM90_TMA_LOAD_IM2COLES1F_NSA_39AutoVectorizingCopyWithAssumedAlignmentILi128EEENSA_21SM90_TMA_STORE_IM2COLES1F_S28_S28_EEEvvEEEEvNT_6ParamsE:
        .type           _ZN7cutlass13device_kernelINS_4conv6kernel13ConvUniversalINS1_16ConvProblemShapeILNS1_8OperatorE0ELi3EEENS1_10collective14CollectiveConvINS1_47MainloopSm100TmaUmmaWarpSpecializedImplicitGemmILS5_0ELi20ELi3ELi1ELi2EN4cute5tupleIJNSA_1CILi2EEENSC_ILi1EEESE_EEEEENSB_IJNSC_ILi256EEENSC_ILi64EEENSB_IJNSC_ILi32EEEEEEEEENS_10bfloat16_tESM_NSA_8TiledMMAINSA_8MMA_AtomIJNSA_26SM100_MMA_F16BF16_2x1SM_SSISM_SM_fLi256ELi64ELNSA_4UMMA5MajorE0ELSR_0ELNSQ_7ScaleInE0ELSS_0EEEEEENSA_6LayoutINSB_IJSE_SE_SE_EEENSB_IJNSC_ILi0EEESX_SX_EEEEENSB_IJNSA_10UnderscoreES10_S10_EEEEENS7_6detail27Sm100ImplicitGemmTileTraitsINSA_25SM100_TMA_2SM_LOAD_IM2COLENSA_14ComposedLayoutINSA_7SwizzleILi2ELi4ELi3EEENSA_18smem_ptr_flag_bitsILi16EEENSV_INSB_IJNSC_ILi8EEESJ_EEENSB_IJSJ_SE_EEEEEEEvEENS14_INSA_18SM100_TMA_2SM_LOADES1F_vEEEENS_8epilogue10collective18CollectiveEpilogueINS1K_23Sm100TmaWarpSpecializedILi3ELi2ELi32ELb1ELb0EEEJNSB_IJNSC_ILi128EEESI_SK_EEENSB_IJNSV_IS1P_SE_EENSV_ISJ_SE_EEEEESM_NSB_IJNSB_IJllllEEESE_SX_EEESM_S1V_NS1K_6fusion15FusionCallbacksIS1O_NS1W_17LinearCombinationISM_fSM_fLNS_15FloatRoundStyleE2EEES1Q_S1T_JEEENSA_5SM1004TMEM4LOAD26SM100_TMEM_LOAD_32dp32b32xENSA_20SM90_TMA_LOAD_IM2COLES1F_NSA_39AutoVectorizingCopyWithAssumedAlignmentILi128EEENSA_21SM90_TMA_STORE_IM2COLES1F_S28_S28_EEEvvEEEEvNT_6ParamsE,@function
        .size           _ZN7cutlass13device_kernelINS_4conv6kernel13ConvUniversalINS1_16ConvProblemShapeILNS1_8OperatorE0ELi3EEENS1_10collective14CollectiveConvINS1_47MainloopSm100TmaUmmaWarpSpecializedImplicitGemmILS5_0ELi20ELi3ELi1ELi2EN4cute5tupleIJNSA_1CILi2EEENSC_ILi1EEESE_EEEEENSB_IJNSC_ILi256EEENSC_ILi64EEENSB_IJNSC_ILi32EEEEEEEEENS_10bfloat16_tESM_NSA_8TiledMMAINSA_8MMA_AtomIJNSA_26SM100_MMA_F16BF16_2x1SM_SSISM_SM_fLi256ELi64ELNSA_4UMMA5MajorE0ELSR_0ELNSQ_7ScaleInE0ELSS_0EEEEEENSA_6LayoutINSB_IJSE_SE_SE_EEENSB_IJNSC_ILi0EEESX_SX_EEEEENSB_IJNSA_10UnderscoreES10_S10_EEEEENS7_6detail27Sm100ImplicitGemmTileTraitsINSA_25SM100_TMA_2SM_LOAD_IM2COLENSA_14ComposedLayoutINSA_7SwizzleILi2ELi4ELi3EEENSA_18smem_ptr_flag_bitsILi16EEENSV_INSB_IJNSC_ILi8EEESJ_EEENSB_IJSJ_SE_EEEEEEEvEENS14_INSA_18SM100_TMA_2SM_LOADES1F_vEEEENS_8epilogue10collective18CollectiveEpilogueINS1K_23Sm100TmaWarpSpecializedILi3ELi2ELi32ELb1ELb0EEEJNSB_IJNSC_ILi128EEESI_SK_EEENSB_IJNSV_IS1P_SE_EENSV_ISJ_SE_EEEEESM_NSB_IJNSB_IJllllEEESE_SX_EEESM_S1V_NS1K_6fusion15FusionCallbacksIS1O_NS1W_17LinearCombinationISM_fSM_fLNS_15FloatRoundStyleE2EEES1Q_S1T_JEEENSA_5SM1004TMEM4LOAD26SM100_TMEM_LOAD_32dp32b32xENSA_20SM90_TMA_LOAD_IM2COLES1F_NSA_39AutoVectorizingCopyWithAssumedAlignmentILi128EEENSA_21SM90_TMA_STORE_IM2COLES1F_S28_S28_EEEvvEEEEvNT_6ParamsE,(.L_x_214 - _ZN7cutlass13device_kernelINS_4conv6kernel13ConvUniversalINS1_16ConvProblemShapeILNS1_8OperatorE0ELi3EEENS1_10collective14CollectiveConvINS1_47MainloopSm100TmaUmmaWarpSpecializedImplicitGemmILS5_0ELi20ELi3ELi1ELi2EN4cute5tupleIJNSA_1CILi2EEENSC_ILi1EEESE_EEEEENSB_IJNSC_ILi256EEENSC_ILi64EEENSB_IJNSC_ILi32EEEEEEEEENS_10bfloat16_tESM_NSA_8TiledMMAINSA_8MMA_AtomIJNSA_26SM100_MMA_F16BF16_2x1SM_SSISM_SM_fLi256ELi64ELNSA_4UMMA5MajorE0ELSR_0ELNSQ_7ScaleInE0ELSS_0EEEEEENSA_6LayoutINSB_IJSE_SE_SE_EEENSB_IJNSC_ILi0EEESX_SX_EEEEENSB_IJNSA_10UnderscoreES10_S10_EEEEENS7_6detail27Sm100ImplicitGemmTileTraitsINSA_25SM100_TMA_2SM_LOAD_IM2COLENSA_14ComposedLayoutINSA_7SwizzleILi2ELi4ELi3EEENSA_18smem_ptr_flag_bitsILi16EEENSV_INSB_IJNSC_ILi8EEESJ_EEENSB_IJSJ_SE_EEEEEEEvEENS14_INSA_18SM100_TMA_2SM_LOADES1F_vEEEENS_8epilogue10collective18CollectiveEpilogueINS1K_23Sm100TmaWarpSpecializedILi3ELi2ELi32ELb1ELb0EEEJNSB_IJNSC_ILi128EEESI_SK_EEENSB_IJNSV_IS1P_SE_EENSV_ISJ_SE_EEEEESM_NSB_IJNSB_IJllllEEESE_SX_EEESM_S1V_NS1K_6fusion15FusionCallbacksIS1O_NS1W_17LinearCombinationISM_fSM_fLNS_15FloatRoundStyleE2EEES1Q_S1T_JEEENSA_5SM1004TMEM4LOAD26SM100_TMEM_LOAD_32dp32b32xENSA_20SM90_TMA_LOAD_IM2COLES1F_NSA_39AutoVectorizingCopyWithAssumedAlignmentILi128EEENSA_21SM90_TMA_STORE_IM2COLES1F_S28_S28_EEEvvEEEEvNT_6ParamsE)
        .other          _ZN7cutlass13device_kernelINS_4conv6kernel13ConvUniversalINS1_16ConvProblemShapeILNS1_8OperatorE0ELi3EEENS1_10collective14CollectiveConvINS1_47MainloopSm100TmaUmmaWarpSpecializedImplicitGemmILS5_0ELi20ELi3ELi1ELi2EN4cute5tupleIJNSA_1CILi2EEENSC_ILi1EEESE_EEEEENSB_IJNSC_ILi256EEENSC_ILi64EEENSB_IJNSC_ILi32EEEEEEEEENS_10bfloat16_tESM_NSA_8TiledMMAINSA_8MMA_AtomIJNSA_26SM100_MMA_F16BF16_2x1SM_SSISM_SM_fLi256ELi64ELNSA_4UMMA5MajorE0ELSR_0ELNSQ_7ScaleInE0ELSS_0EEEEEENSA_6LayoutINSB_IJSE_SE_SE_EEENSB_IJNSC_ILi0EEESX_SX_EEEEENSB_IJNSA_10UnderscoreES10_S10_EEEEENS7_6detail27Sm100ImplicitGemmTileTraitsINSA_25SM100_TMA_2SM_LOAD_IM2COLENSA_14ComposedLayoutINSA_7SwizzleILi2ELi4ELi3EEENSA_18smem_ptr_flag_bitsILi16EEENSV_INSB_IJNSC_ILi8EEESJ_EEENSB_IJSJ_SE_EEEEEEEvEENS14_INSA_18SM100_TMA_2SM_LOADES1F_vEEEENS_8epilogue10collective18CollectiveEpilogueINS1K_23Sm100TmaWarpSpecializedILi3ELi2ELi32ELb1ELb0EEEJNSB_IJNSC_ILi128EEESI_SK_EEENSB_IJNSV_IS1P_SE_EENSV_ISJ_SE_EEEEESM_NSB_IJNSB_IJllllEEESE_SX_EEESM_S1V_NS1K_6fusion15FusionCallbacksIS1O_NS1W_17LinearCombinationISM_fSM_fLNS_15FloatRoundStyleE2EEES1Q_S1T_JEEENSA_5SM1004TMEM4LOAD26SM100_TMEM_LOAD_32dp32b32xENSA_20SM90_TMA_LOAD_IM2COLES1F_NSA_39AutoVectorizingCopyWithAssumedAlignmentILi128EEENSA_21SM90_TMA_STORE_IM2COLES1F_S28_S28_EEEvvEEEEvNT_6ParamsE,@"STO_CUDA_ENTRY STV_DEFAULT"
_ZN7cutlass13device_kernelINS_4conv6kernel13ConvUniversalINS1_16ConvProblemShapeILNS1_8OperatorE0ELi3EEENS1_10collective14CollectiveConvINS1_47MainloopSm100TmaUmmaWarpSpecializedImplicitGemmILS5_0ELi20ELi3ELi1ELi2EN4cute5tupleIJNSA_1CILi2EEENSC_ILi1EEESE_EEEEENSB_IJNSC_ILi256EEENSC_ILi64EEENSB_IJNSC_ILi32EEEEEEEEENS_10bfloat16_tESM_NSA_8TiledMMAINSA_8MMA_AtomIJNSA_26SM100_MMA_F16BF16_2x1SM_SSISM_SM_fLi256ELi64ELNSA_4UMMA5MajorE0ELSR_0ELNSQ_7ScaleInE0ELSS_0EEEEEENSA_6LayoutINSB_IJSE_SE_SE_EEENSB_IJNSC_ILi0EEESX_SX_EEEEENSB_IJNSA_10UnderscoreES10_S10_EEEEENS7_6detail27Sm100ImplicitGemmTileTraitsINSA_25SM100_TMA_2SM_LOAD_IM2COLENSA_14ComposedLayoutINSA_7SwizzleILi2ELi4ELi3EEENSA_18smem_ptr_flag_bitsILi16EEENSV_INSB_IJNSC_ILi8EEESJ_EEENSB_IJSJ_SE_EEEEEEEvEENS14_INSA_18SM100_TMA_2SM_LOADES1F_vEEEENS_8epilogue10collective18CollectiveEpilogueINS1K_23Sm100TmaWarpSpecializedILi3ELi2ELi32ELb1ELb0EEEJNSB_IJNSC_ILi128EEESI_SK_EEENSB_IJNSV_IS1P_SE_EENSV_ISJ_SE_EEEEESM_NSB_IJNSB_IJllllEEESE_SX_EEESM_S1V_NS1K_6fusion15FusionCallbacksIS1O_NS1W_17LinearCombinationISM_fSM_fLNS_15FloatRoundStyleE2EEES1Q_S1T_JEEENSA_5SM1004TMEM4LOAD26SM100_TMEM_LOAD_32dp32b32xENSA_20SM90_TMA_LOAD_IM2COLES1F_NSA_39AutoVectorizingCopyWithAssumedAlignmentILi128EEENSA_21SM90_TMA_STORE_IM2COLES1F_S28_S28_EEEvvEEEEvNT_6ParamsE:
[----:B------:R-:W1:Y:S01]  /*0000*/  LDC R1, c[0x0][0x37c] ;  /* 0x0000df00ff017b82 */ /* 0x000e620000000800 */
[----:B------:R-:W2:Y:S01]  /*0010*/  S2R R95, SR_TID.X ;  /* 0x00000000005f7919 */ /* 0x000ea20000002100 */
[----:B------:R-:W3:Y:S06]  /*0020*/  LDCU.64 UR8, c[0x0][0x990] ;  /* 0x00013200ff0877ac */ /* 0x000eec0008000a00 */
[----:B------:R-:W4:Y:S01]  /*0030*/  S2UR UR4, SR_CgaCtaId ;  /* 0x00000000000479c3 */ /* 0x000f220000008800 */
[----:B-1----:R-:W-:Y:S01]  /*0040*/  VIADD R1, R1, 0xfffffff8 ;  /* 0xfffffff801017836 */ /* 0x002fe20000000000 */
[----:B------:R-:W-:-:S02]  /*0050*/  PRMT R87, RZ, 0x7610, R87 ;  /* 0x00007610ff577816 */ /* 0x000fc40000000057 */
[----:B------:R-:W-:Y:S02]  /*0060*/  ELECT P1, URZ, PT ;  /* 0x0000000000ff782f */ /* 0x000fe40003820000 */
[----:B------:R-:W-:Y:S01]  /*0070*/  R2UR UR49, R1 ;  /* 0x00000000013172ca */ /* 0x000fe200000e0000 */
[----:B---3--:R-:W-:-:S04]  /*0080*/  UISETP.NE.U32.AND UP0, UPT, UR8, URZ, UPT ;  /* 0x000000ff0800728c */ /* 0x008fc8000bf05070 */
[----:B------:R-:W-:Y:S02]  /*0090*/  UISETP.NE.AND.EX UP0, UPT, UR9, URZ, UPT, UP0 ;  /* 0x000000ff0900728c */ /* 0x000fe4000bf05300 */
[----:B----4-:R-:W-:Y:S02]  /*00a0*/  ULOP3.LUT UR31, UR4, 0x1, URZ, 0xc0, !UPT ;  /* 0x00000001041f7892 */ /* 0x010fe4000f8ec0ff */
[----:B------:R-:W-:Y:S01]  /*00b0*/  ULOP3.LUT UR30, UR4, 0x1, URZ, 0x3c, !UPT ;  /* 0x00000001041e7892 */ /* 0x000fe2000f8e3cff */
[----:B--2---:R-:W-:-:S05]  /*00c0*/  SHF.R.U32.HI R88, RZ, 0x5, R95 ;  /* 0x00000005ff587819 */ /* 0x004fca000001165f */
[----:B------:R-:W1:Y:S02]  /*00d0*/  SHFL.IDX PT, R0, R88, RZ, 0x1f ;  /* 0x00001fff58007589 */ /* 0x000e6400000e0000 */
[----:B-1----:R-:W-:Y:S01]  /*00e0*/  R2UR UR18, R0 ;  /* 0x00000000001272ca */ /* 0x002fe200000e0000 */
[----:B------:R-:W-:-:S14]  /*00f0*/  BRA.U UP0, `(.L_x_0) ;  /* 0x0000000100307547 */ /* 0x000fdc000b800000 */
[----:B------:R-:W1:Y:S02]  /*0100*/  LDCU.64 UR4, c[0x0][0x988] ;  /* 0x00013100ff0477ac */ /* 0x000e640008000a00 */
[----:B-1----:R-:W-:-:S04]  /*0110*/  UISETP.NE.U32.AND UP0, UPT, UR4, URZ, UPT ;  /* 0x000000ff0400728c */ /* 0x002fc8000bf05070 */
[----:B------:R-:W-:-:S09]  /*0120*/  UISETP.NE.AND.EX UP0, UPT, UR5, URZ, UPT, UP0 ;  /* 0x000000ff0500728c */ /* 0x000fd2000bf05300 */
[----:B------:R-:W-:Y:S05]  /*0130*/  BRA.U !UP0, `(.L_x_1) ;  /* 0x0000000108147547 */ /* 0x000fea000b800000 */
[----:B------:R-:W1:Y:S01]  /*0140*/  LDC.64 R2, c[0x0][0x988] ;  /* 0x00026200ff027b82 */ /* 0x000e620000000a00 */
[----:B------:R-:W1:Y:S02]  /*0150*/  LDCU.64 UR4, c[0x0][0x358] ;  /* 0x00006b00ff0477ac */ /* 0x000e640008000a00 */
[----:B-1----:R1:W5:Y:S01]  /*0160*/  LDG.E R41, desc[UR4][R2.64] ;  /* 0x0000000402297981 */ /* 0x002362000c1e1900 */
[----:B------:R-:W-:Y:S01]  /*0170*/  HFMA2 R87, -RZ, RZ, 0, 5.9604644775390625e-08 ;  /* 0x00000001ff577431 */ /* 0x000fe200000001ff */
[----:B------:R-:W-:Y:S05]  /*0180*/  BRA `(.L_x_0) ;  /* 0x00000000000c7947 */ /* 0x000fea0003800000 */
.L_x_1:
[----:B------:R-:W1:Y:S01]  /*0190*/  LDCU UR4, c[0x0][0x980] ;  /* 0x00013000ff0477ac */ /* 0x000e620008000800 */
[----:B------:R-:W-:Y:S01]  /*01a0*/  HFMA2 R87, -RZ, RZ, 0, 5.9604644775390625e-08 ;  /* 0x00000001ff577431 */ /* 0x000fe200000001ff */
[----:B-1----:R-:W-:-:S07]  /*01b0*/  MOV R41, UR4 ;  /* 0x0000000400297c02 */ /* 0x002fce0008000f00 */
.L_x_0:
[----:B------:R-:W2:Y:S02]  /*01c0*/  LDCU.64 UR4, c[0x0][0x9b0] ;  /* 0x00013600ff0477ac */ /* 0x000ea40008000a00 */
[----:B--2---:R-:W-:-:S04]  /*01d0*/  UISETP.NE.U32.AND UP0, UPT, UR4, URZ, UPT ;  /* 0x000000ff0400728c */ /* 0x004fc8000bf05070 */
[----:B------:R-:W-:-:S09]  /*01e0*/  UISETP.NE.AND.EX UP0, UPT, UR5, URZ, UPT, UP0 ;  /* 0x000000ff0500728c */ /* 0x000fd2000bf05300 */
[----:B------:R-:W-:Y:S05]  /*01f0*/  BRA.U UP0, `(.L_x_2) ;  /* 0x0000000100287547 */ /* 0x000fea000b800000 */
[----:B------:R-:W2:Y:S02]  /*0200*/  LDCU.64 UR4, c[0x0][0x9a8] ;  /* 0x00013500ff0477ac */ /* 0x000ea40008000a00 */
[----:B--2---:R-:W-:-:S04]  /*0210*/  UISETP.NE.U32.AND UP0, UPT, UR4, URZ, UPT ;  /* 0x000000ff0400728c */ /* 0x004fc8000bf05070 */
[----:B------:R-:W-:-:S09]  /*0220*/  UISETP.NE.AND.EX UP0, UPT, UR5, URZ, UPT, UP0 ;  /* 0x000000ff0500728c */ /* 0x000fd2000bf05300 */
[----:B------:R-:W-:Y:S05]  /*0230*/  BRA.U !UP0, `(.L_x_3) ;  /* 0x0000000108107547 */ /* 0x000fea000b800000 */
[----:B------:R-:W2:Y:S01]  /*0240*/  LDC.64 R38, c[0x0][0x9a8] ;  /* 0x00026a00ff267b82 */ /* 0x000ea20000000a00 */
[----:B------:R-:W2:Y:S02]  /*0250*/  LDCU.64 UR4, c[0x0][0x358] ;  /* 0x00006b00ff0477ac */ /* 0x000ea40008000a00 */
[----:B--2---:R2:W5:Y:S01]  /*0260*/  LDG.E R38, desc[UR4][R38.64] ;  /* 0x0000000426267981 */ /* 0x004562000c1e1900 */
[----:B------:R-:W-:Y:S05]  /*0270*/  BRA `(.L_x_2) ;  /* 0x0000000000087947 */ /* 0x000fea0003800000 */
.L_x_3:
[----:B------:R-:W2:Y:S02]  /*0280*/  LDCU UR4, c[0x0][0x9a0] ;  /* 0x00013400ff0477ac */ /* 0x000ea40008000800 */
[----:B--2---:R-:W-:Y:S02]  /*0290*/  MOV R38, UR4 ;  /* 0x0000000400267c02 */ /* 0x004fe40008000f00 */
.L_x_2:
[----:B------:R-:W-:Y:S01]  /*02a0*/  IMAD.U32 R0, RZ, RZ, UR18 ;  /* 0x00000012ff007e24 */ /* 0x000fe2000f8e00ff */
[----:B------:R-:W-:Y:S04]  /*02b0*/  BSSY.RECONVERGENT B0, `(.L_x_4) ;  /* 0x000000c000007945 */ /* 0x000fe80003800200 */
[C---:B------:R-:W-:Y:S02]  /*02c0*/  ISETP.NE.OR P2, PT, R0.reuse, 0x1, !P1 ;  /* 0x000000010000780c */ /* 0x040fe40004f45670 */
[----:B------:R-:W-:-:S11]  /*02d0*/  ISETP.NE.OR P0, PT, R0, 0x3, !P1 ;  /* 0x000000030000780c */ /* 0x000fd60004f05670 */
[----:B------:R-:W-:Y:S05]  /*02e0*/  @P2 BRA `(.L_x_5) ;  /* 0x0000000000202947 */ /* 0x000fea0003800000 */
[----:B------:R-:W3:Y:S02]  /*02f0*/  LDCU.64 UR4, c[0x0][0x348] ;  /* 0x00006900ff0477ac */ /* 0x000ee40008000a00 */
[----:B---3--:R-:W-:Y:S02]  /*0300*/  UIADD3 UR6, UP1, UPT, UR4, 0x80, URZ ;  /* 0x0000008004067890 */ /* 0x008fe4000ff3e0ff */
[----:B------:R-:W-:Y:S02]  /*0310*/  UIADD3 UR4, UP0, UPT, UR4, 0x200, URZ ;  /* 0x0000020004047890 */ /* 0x000fe4000ff1e0ff */
[----:B------:R-:W-:Y:S02]  /*0320*/  UIADD3.X UR7, UPT, UPT, URZ, UR5, URZ, UP1, !UPT ;  /* 0x00000005ff077290 */ /* 0x000fe40008ffe4ff */
[----:B------:R-:W-:-:S07]  /*0330*/  UIADD3.X UR5, UPT, UPT, URZ, UR5, URZ, UP0, !UPT ;  /* 0x00000005ff057290 */ /* 0x000fce00087fe4ff */
[----:B------:R3:W-:Y:S02]  /*0340*/  UTMACCTL.PF [UR6] ;  /* 0x00000000060079b9 */ /* 0x0007e40008040000 */
[----:B------:R3:W-:Y:S02]  /*0350*/  UTMACCTL.PF [UR4] ;  /* 0x00000000040079b9 */ /* 0x0007e40008040000 */
[----:B---3--:R-:W-:Y:S01]  /*0360*/  NOP ;  /* 0x0000000000007918 */ /* 0x008fe20000000000 */
.L_x_5:
[----:B------:R-:W-:Y:S05]  /*0370*/  BSYNC.RECONVERGENT B0 ;  /* 0x0000000000007941 */ /* 0x000fea0003800200 */
.L_x_4:
[----:B------:R-:W-:Y:S04]  /*0380*/  BSSY.RECONVERGENT B0, `(.L_x_6) ;  /* 0x000000a000007945 */ /* 0x000fe80003800200 */
        /* <DEDUP_REMOVED lines=9> */
.L_x_7:
[----:B------:R-:W-:Y:S05]  /*0420*/  BSYNC.RECONVERGENT B0 ;  /* 0x0000000000007941 */ /* 0x000fea0003800200 */
.L_x_6:
[----:B------:R-:W3:Y:S01]  /*0430*/  LDCU.64 UR4, c[0x0][0x988] ;  /* 0x00013100ff0477ac */ /* 0x000ee20008000a00 */
[----:B------:R-:W-:Y:S02]  /*0440*/  UISETP.EQ.U32.AND UP2, UPT, UR8, URZ, UPT ;  /* 0x000000ff0800728c */ /* 0x000fe4000bf42070 */
[----:B------:R-:W-:Y:S02]  /*0450*/  UPLOP3.LUT UP3, UPT, UPT, UPT, UPT, 0x80, 0x8 ;  /* 0x000000000008789c */ /* 0x000fe40003f6f070 */
[----:B---3--:R-:W-:-:S04]  /*0460*/  UISETP.NE.U32.AND UP0, UPT, UR4, URZ, UPT ;  /* 0x000000ff0400728c */ /* 0x008fc8000bf05070 */
[----:B------:R-:W-:-:S04]  /*0470*/  UISETP.NE.AND.EX UP1, UPT, UR5, URZ, UPT, UP0 ;  /* 0x000000ff0500728c */ /* 0x000fc8000bf25300 */
[----:B------:R-:W-:-:S04]  /*0480*/  UISETP.EQ.OR.EX UP4, UPT, UR9, URZ, !UP1, UP2 ;  /* 0x000000ff0900728c */ /* 0x000fc8000cf82720 */
[----:B------:R-:W-:-:S06]  /*0490*/  UP2UR UR4, UPR, URZ, 0x10 ;  /* 0x00000010ff047883 */ /* 0x000fcc0008000000 */
[----:B------:R-:W-:Y:S01]  /*04a0*/  MOV R94, UR4 ;  /* 0x00000004005e7c02 */ /* 0x000fe20008000f00 */
[----:B------:R-:W-:Y:S06]  /*04b0*/  BRA.U !UP4, `(.L_x_8) ;  /* 0x000000010c207547 */ /* 0x000fec000b800000 */
[----:B------:R-:W-:Y:S01]  /*04c0*/  UISETP.NE.U32.AND UP2, UPT, UR8, URZ, UPT ;  /* 0x000000ff0800728c */ /* 0x000fe2000bf45070 */
[----:B-----5:R-:W-:Y:S01]  /*04d0*/  FSETP.NEU.AND P0, PT, R41, RZ, PT ;  /* 0x000000ff2900720b */ /* 0x020fe20003f0d000 */
[----:B------:R-:W-:Y:S02]  /*04e0*/  USEL UR4, URZ, 0xffffffff, UP1 ;  /* 0xffffffffff047887 */ /* 0x000fe40008800000 */
[----:B------:R-:W-:-:S10]  /*04f0*/  UISETP.NE.AND.EX UP2, UPT, UR9, URZ, UPT, UP2 ;  /* 0x000000ff0900728c */ /* 0x000fd4000bf45320 */
[----:B------:R-:W-:Y:S01]  /*0500*/  VOTEU.ANY UP0, P0 ;  /* 0x0000000000ff7886 */ /* 0x000fe20000000100 */
[----:B------:R-:W-:-:S04]  /*0510*/  @!UP2 USEL UR4, URZ, 0xffffffff, UP0 ;  /* 0xffffffffff04a887 */ /* 0x000fc80008000000 */
[----:B------:R-:W-:-:S04]  /*0520*/  ULOP3.LUT UR4, UR4, 0x1, URZ, 0xc0, !UPT ;  /* 0x0000000104047892 */ /* 0x000fc8000f8ec0ff */
[----:B------:R-:W-:-:S11]  /*0530*/  UISETP.NE.U32.AND UP3, UPT, UR4, 0x1, UPT ;  /* 0x000000010400788c */ /* 0x000fd6000bf65070 */
.L_x_8:
[----:B------:R-:W3:Y:S01]  /*0540*/  SHFL.IDX PT, R0, R88, RZ, 0x1f ;  /* 0x00001fff58007589 */ /* 0x000ee200000e0000 */
[----:B------:R-:W-:Y:S02]  /*0550*/  UISETP.NE.AND UP5, UPT, UR18, 0x2, UPT ;  /* 0x000000021200788c */ /* 0x000fe4000bfa5270 */
[----:B------:R-:W-:Y:S02]  /*0560*/  UISETP.NE.AND UP0, UPT, UR18, 0x2, UPT ;  /* 0x000000021200788c */ /* 0x000fe4000bf05270 */
[----:B------:R-:W-:Y:S02]  /*0570*/  UISETP.NE.OR UP2, UPT, UR31, URZ, UP5 ;  /* 0x000000ff1f00728c */ /* 0x000fe4000af45670 */
[----:B------:R-:W-:-:S04]  /*0580*/  USEL UR38, URZ, 0x1, UP0 ;  /* 0x00000001ff267887 */ /* 0x000fc80008000000 */
[----:B------:R-:W-:Y:S02]  /*0590*/  PLOP3.LUT P3, PT, P1, PT, UP2, 0xae, 0xea ;  /* 0x0000000000ea781c */ /* 0x000fe40000f6f52e */
[----:B---3--:R-:W-:-:S13]  /*05a0*/  ISETP.NE.AND P0, PT, R0, RZ, PT ;  /* 0x000000ff0000720c */ /* 0x008fda0003f05270 */
[----:B------:R-:W-:Y:S05]  /*05b0*/  @P0 BRA `(.L_x_9) ;  /* 0x0000000000d40947 */ /* 0x000fea0003800000 */
[----:B------:R-:W-:Y:S01]  /*05c0*/  ELECT P0, URZ, PT ;  /* 0x0000000000ff782f */ /* 0x000fe20003800000 */
[----:B------:R-:W-:-:S12]  /*05d0*/  BSSY.RECONVERGENT B0, `(.L_x_9) ;  /* 0x0000033000007945 */ /* 0x000fd80003800200 */
[----:B------:R-:W-:Y:S05]  /*05e0*/  @!P0 BRA `(.L_x_10) ;  /* 0x0000000000c48947 */ /* 0x000fea0003800000 */
[----:B------:R-:W3:Y:S01]  /*05f0*/  S2UR UR5, SR_CgaCtaId ;  /* 0x00000000000579c3 */ /* 0x000ee20000008800 */
[----:B------:R-:W-:Y:S01]  /*0600*/  UMOV UR4, 0x400 ;  /* 0x0000040000047882 */ /* 0x000fe20000000000 */
[----:B------:R-:W-:Y:S02]  /*0610*/  UMOV UR6, 0x1 ;  /* 0x0000000100067882 */ /* 0x000fe40000000000 */
[----:B------:R-:W-:-:S04]  /*0620*/  UIADD3 UR6, UPT, UPT, -UR6, 0x100000, URZ ;  /* 0x0010000006067890 */ /* 0x000fc8000fffe1ff */
[----:B------:R-:W-:Y:S02]  /*0630*/  USHF.L.U32 UR7, UR6, 0xb, URZ ;  /* 0x0000000b06077899 */ /* 0x000fe400080006ff */
[----:B------:R-:W-:Y:S02]  /*0640*/  USHF.L.U32 UR6, UR6, 0x1, URZ ;  /* 0x0000000106067899 */ /* 0x000fe400080006ff */
[----:B---3--:R-:W-:Y:S01]  /*0650*/  ULEA UR4, UR5, UR4, 0x18 ;  /* 0x0000000405047291 */ /* 0x008fe2000f8ec0ff */
[----:B------:R-:W3:Y:S11]  /*0660*/  FENCE.VIEW.ASYNC.S ;  /* 0x00000000000073c6 */ /* 0x000ef60000000000 */
[----:B---3--:R3:W4:Y:S01]  /*0670*/  SYNCS.EXCH.64 URZ, [UR4], UR6 ;  /* 0x0000000604ff75b2 */ /* 0x0087220008000100 */
[----:B------:R3:W1:Y:S01]  /*0680*/  SYNCS.EXCH.64 URZ, [UR4+0xa0], UR6 ;  /* 0x0000a00604ff75b2 */ /* 0x0006620008000100 */
        /* <DEDUP_REMOVED lines=37> */
[----:B------:R3:W1:Y:S02]  /*08e0*/  SYNCS.EXCH.64 URZ, [UR4+0x138], UR6 ;  /* 0x0001380604ff75b2 */ /* 0x0006640008000100 */
[----:B---34-:R-:W-:Y:S01]  /*08f0*/  NOP ;  /* 0x0000000000007918 */ /* 0x018fe20000000000 */
.L_x_10:
[----:B------:R-:W-:Y:S05]  /*0900*/  BSYNC.RECONVERGENT B0 ;  /* 0x0000000000007941 */ /* 0x000fea0003800200 */
.L_x_9:
[----:B------:R-:W3:Y:S01]  /*0910*/  SHFL.IDX PT, R0, R88, RZ, 0x1f ;  /* 0x00001fff58007589 */ /* 0x000ee200000e0000 */
[----:B------:R-:W-:Y:S01]  /*0920*/  NOP ;  /* 0x0000000000007918 */ /* 0x000fe20000000000 */
[----:B---3--:R-:W-:-:S13]  /*0930*/  ISETP.NE.AND P0, PT, R0, 0x1, PT ;  /* 0x000000010000780c */ /* 0x008fda0003f05270 */
[----:B------:R-:W-:Y:S05]  /*0940*/  @P0 BRA `(.L_x_11) ;  /* 0x0000000000500947 */ /* 0x000fea0003800000 */
[----:B------:R-:W3:Y:S01]  /*0950*/  S2UR UR5, SR_CgaCtaId ;  /* 0x00000000000579c3 */ /* 0x000ee20000008800 */
[----:B------:R-:W-:Y:S01]  /*0960*/  UMOV UR4, 0x400 ;  /* 0x0000040000047882 */ /* 0x000fe20000000000 */
[----:B------:R-:W-:Y:S01]  /*0970*/  UMOV UR8, 0x20 ;  /* 0x0000002000087882 */ /* 0x000fe20000000000 */
[----:B------:R-:W-:Y:S01]  /*0980*/  UMOV UR6, 0x80 ;  /* 0x0000008000067882 */ /* 0x000fe20000000000 */
[----:B------:R-:W-:-:S04]  /*0990*/  UIADD3 UR8, UPT, UPT, -UR8, 0x100000, URZ ;  /* 0x0010000008087890 */ /* 0x000fc8000fffe1ff */
[----:B------:R-:W-:Y:S02]  /*09a0*/  USHF.L.U32 UR9, UR8, 0xb, URZ ;  /* 0x0000000b08097899 */ /* 0x000fe400080006ff */
[----:B------:R-:W-:Y:S02]  /*09b0*/  USHF.L.U32 UR8, UR8, 0x1, URZ ;  /* 0x0000000108087899 */ /* 0x000fe400080006ff */
[----:B------:R-:W-:-:S04]  /*09c0*/  UIADD3 UR6, UPT, UPT, -UR6, 0x100000, URZ ;  /* 0x0010000006067890 */ /* 0x000fc8000fffe1ff */
[----:B------:R-:W-:Y:S02]  /*09d0*/  USHF.L.U32 UR7, UR6, 0xb, URZ ;  /* 0x0000000b06077899 */ /* 0x000fe400080006ff */
[----:B------:R-:W-:Y:S01]  /*09e0*/  USHF.L.U32 UR6, UR6, 0x1, URZ ;  /* 0x0000000106067899 */ /* 0x000fe200080006ff */
[----:B------:R-:W-:Y:S01]  /*09f0*/  ELECT P0, URZ, PT ;  /* 0x0000000000ff782f */ /* 0x000fe20003800000 */
[----:B---3--:R-:W-:Y:S01]  /*0a00*/  ULEA UR4, UR5, UR4, 0x18 ;  /* 0x0000000405047291 */ /* 0x008fe2000f8ec0ff */
[----:B------:R-:W3:Y:S11]  /*0a10*/  FENCE.VIEW.ASYNC.S ;  /* 0x00000000000073c6 */ /* 0x000ef60000000000 */
[----:B---3--:R3:W4:Y:S01]  /*0a20*/  SYNCS.EXCH.64 URZ, [UR4+0x140], UR8 ;  /* 0x0001400804ff75b2 */ /* 0x0087220008000100 */
[----:B------:R3:W1:Y:S01]  /*0a30*/  SYNCS.EXCH.64 URZ, [UR4+0x158], UR6 ;  /* 0x0001580604ff75b2 */ /* 0x0006620008000100 */
[----:B------:R3:W1:Y:S01]  /*0a40*/  SYNCS.EXCH.64 URZ, [UR4+0x148], UR8 ;  /* 0x0001480804ff75b2 */ /* 0x0006620008000100 */
[----:B------:R3:W1:Y:S01]  /*0a50*/  SYNCS.EXCH.64 URZ, [UR4+0x160], UR6 ;  /* 0x0001600604ff75b2 */ /* 0x0006620008000100 */
[----:B------:R3:W1:Y:S01]  /*0a60*/  SYNCS.EXCH.64 URZ, [UR4+0x150], UR8 ;  /* 0x0001500804ff75b2 */ /* 0x0006620008000100 */
[----:B------:R3:W1:Y:S01]  /*0a70*/  SYNCS.EXCH.64 URZ, [UR4+0x168], UR6 ;  /* 0x0001680604ff75b2 */ /* 0x0006620008000100 */
[----:B------:R-:W-:Y:S01]  /*0a80*/  NOP ;  /* 0x0000000000007918 */ /* 0x000fe20000000000 */
.L_x_11:
[----:B------:R-:W2:Y:S01]  /*0a90*/  SHFL.IDX PT, R0, R88, RZ, 0x1f ;  /* 0x00001fff58007589 */ /* 0x000ea200000e0000 */
[----:B------:R-:W-:Y:S01]  /*0aa0*/  NOP ;  /* 0x0000000000007918 */ /* 0x000fe20000000000 */
[----:B--2---:R-:W-:-:S13]  /*0ab0*/  ISETP.NE.AND P0, PT, R0, 0x3, PT ;  /* 0x000000030000780c */ /* 0x004fda0003f05270 */
[----:B------:R-:W-:Y:S05]  /*0ac0*/  @P0 BRA `(.L_x_12) ;  /* 0x0000000000300947 */ /* 0x000fea0003800000 */
[----:B------:R-:W2:Y:S01]  /*0ad0*/  S2UR UR5, SR_CgaCtaId ;  /* 0x00000000000579c3 */ /* 0x000ea20000008800 */
[----:B---3--:R-:W-:Y:S01]  /*0ae0*/  UMOV UR4, 0x400 ;  /* 0x0000040000047882 */ /* 0x008fe20000000000 */
[----:B------:R-:W-:Y:S01]  /*0af0*/  UMOV UR6, 0x20 ;  /* 0x0000002000067882 */ /* 0x000fe20000000000 */
[----:B------:R-:W-:Y:S01]  /*0b00*/  ELECT P0, URZ, PT ;  /* 0x0000000000ff782f */ /* 0x000fe20003800000 */
[----:B------:R-:W-:-:S04]  /*0b10*/  UIADD3 UR6, UPT, UPT, -UR6, 0x100000, URZ ;  /* 0x0010000006067890 */ /* 0x000fc8000fffe1ff */
[----:B------:R-:W-:Y:S02]  /*0b20*/  USHF.L.U32 UR7, UR6, 0xb, URZ ;  /* 0x0000000b06077899 */ /* 0x000fe400080006ff */
[----:B------:R-:W-:Y:S02]  /*0b30*/  USHF.L.U32 UR6, UR6, 0x1, URZ ;  /* 0x0000000106067899 */ /* 0x000fe400080006ff */
[----:B--2---:R-:W-:Y:S01]  /*0b40*/  ULEA UR4, UR5, UR4, 0x18 ;  /* 0x0000000405047291 */ /* 0x004fe2000f8ec0ff */
[----:B------:R-:W2:Y:S11]  /*0b50*/  FENCE.VIEW.ASYNC.S ;  /* 0x00000000000073c6 */ /* 0x000eb60000000000 */
[----:B--2---:R2:W3:Y:S01]  /*0b60*/  SYNCS.EXCH.64 URZ, [UR4+0x170], UR6 ;  /* 0x0001700604ff75b2 */ /* 0x0044e20008000100 */
[----:B------:R2:W1:Y:S01]  /*0b70*/  SYNCS.EXCH.64 URZ, [UR4+0x178], UR6 ;  /* 0x0001780604ff75b2 */ /* 0x0004620008000100 */
[----:B------:R-:W-:Y:S01]  /*0b80*/  NOP ;  /* 0x0000000000007918 */ /* 0x000fe20000000000 */
.L_x_12:
[----:B------:R-:W4:Y:S01]  /*0b90*/  SHFL.IDX PT, R0, R88, RZ, 0x1f ;  /* 0x00001fff58007589 */ /* 0x000f2200000e0000 */
[----:B------:R-:W-:Y:S01]  /*0ba0*/  NOP ;  /* 0x0000000000007918 */ /* 0x000fe20000000000 */
[----:B----4-:R-:W-:-:S13]  /*0bb0*/  ISETP.NE.AND P0, PT, R0, 0x4, PT ;  /* 0x000000040000780c */ /* 0x010fda0003f05270 */
[----:B------:R-:W-:Y:S05]  /*0bc0*/  @P0 BRA `(.L_x_13) ;  /* 0x0000000000440947 */ /* 0x000fea0003800000 */
[----:B------:R-:W4:Y:S01]  /*0bd0*/  S2UR UR5, SR_CgaCtaId ;  /* 0x00000000000579c3 */ /* 0x000f220000008800 */
[----:B--23--:R-:W-:Y:S01]  /*0be0*/  UMOV UR4, 0x1e0 ;  /* 0x000001e000047882 */ /* 0x00cfe20000000000 */
[----:B------:R-:W-:Y:S01]  /*0bf0*/  UMOV UR6, 0x400 ;  /* 0x0000040000067882 */ /* 0x000fe20000000000 */
[----:B------:R-:W-:Y:S01]  /*0c00*/  USEL UR4, UR4, 0x1a0, UP3 ;  /* 0x000001a004047887 */ /* 0x000fe20009800000 */
[----:B------:R-:W-:Y:S01]  /*0c10*/  UMOV UR8, 0x1 ;  /* 0x0000000100087882 */ /* 0x000fe20000000000 */
[----:B------:R-:W-:Y:S01]  /*0c20*/  ELECT P0, URZ, PT ;  /* 0x0000000000ff782f */ /* 0x000fe20003800000 */
[----:B------:R-:W-:-:S04]  /*0c30*/  UIADD3 UR8, UPT, UPT, -UR8, 0x100000, URZ ;  /* 0x0010000008087890 */ /* 0x000fc8000fffe1ff */
[----:B------:R-:W-:Y:S02]  /*0c40*/  USHF.L.U32 UR9, UR8, 0xb, URZ ;  /* 0x0000000b08097899 */ /* 0x000fe400080006ff */
[----:B------:R-:W-:Y:S02]  /*0c50*/  USHF.L.U32 UR8, UR8, 0x1, URZ ;  /* 0x0000000108087899 */ /* 0x000fe400080006ff */
[----:B----4-:R-:W-:Y:S02]  /*0c60*/  ULEA UR6, UR5, UR6, 0x18 ;  /* 0x0000000605067291 */ /* 0x010fe4000f8ec0ff */
[----:B------:R-:W-:-:S04]  /*0c70*/  UIADD3 UR4, UPT, UPT, -UR4, 0x100000, URZ ;  /* 0x0010000004047890 */ /* 0x000fc8000fffe1ff */
[----:B------:R-:W-:Y:S02]  /*0c80*/  USHF.L.U32 UR5, UR4, 0xb, URZ ;  /* 0x0000000b04057899 */ /* 0x000fe400080006ff */
[----:B------:R-:W-:Y:S01]  /*0c90*/  USHF.L.U32 UR4, UR4, 0x1, URZ ;  /* 0x0000000104047899 */ /* 0x000fe200080006ff */
[----:B------:R-:W2:Y:S03]  /*0ca0*/  FENCE.VIEW.ASYNC.S ;  /* 0x00000000000073c6 */ /* 0x000ea60000000000 */
[----:B--2---:R4:W2:Y:S08]  /*0cb0*/  SYNCS.EXCH.64 URZ, [UR6+0x180], UR8 ;  /* 0x0001800806ff75b2 */ /* 0x0048b00008000100 */
[----:B------:R4:W3:Y:S02]  /*0cc0*/  SYNCS.EXCH.64 URZ, [UR6+0x188], UR4 ;  /* 0x0001880406ff75b2 */ /* 0x0008e40008000100 */
[----:B----4-:R-:W-:Y:S01]  /*0cd0*/  NOP ;  /* 0x0000000000007918 */ /* 0x010fe20000000000 */
.L_x_13:
[----:B------:R-:W4:Y:S01]  /*0ce0*/  SHFL.IDX PT, R0, R88, RZ, 0x1f ;  /* 0x00001fff58007589 */ /* 0x000f2200000e0000 */
[----:B------:R-:W-:Y:S01]  /*0cf0*/  ISETP.NE.OR P1, PT, RZ, UR18, !P1 ;  /* 0x00000012ff007c0c */ /* 0x000fe2000cf25670 */
[----:B------:R-:W-:Y:S01]  /*0d00*/  NOP ;  /* 0x0000000000007918 */ /* 0x000fe20000000000 */
[----:B----4-:R-:W-:-:S13]  /*0d10*/  ISETP.NE.AND P0, PT, R0, 0x5, PT ;  /* 0x000000050000780c */ /* 0x010fda0003f05270 */
[----:B------:R-:W-:Y:S05]  /*0d20*/  @P0 BRA `(.L_x_14) ;  /* 0x0000000000480947 */ /* 0x000fea0003800000 */
[----:B------:R-:W4:Y:S01]  /*0d30*/  S2UR UR5, SR_CgaCtaId ;  /* 0x00000000000579c3 */ /* 0x000f220000008800 */
[----:B--23--:R-:W-:Y:S01]  /*0d40*/  UMOV UR4, 0x400 ;  /* 0x0000040000047882 */ /* 0x00cfe20000000000 */
        /* <DEDUP_REMOVED lines=9> */
[----:B----4-:R-:W-:Y:S01]  /*0de0*/  ULEA UR4, UR5, UR4, 0x18 ;  /* 0x0000000405047291 */ /* 0x010fe2000f8ec0ff */
[----:B------:R-:W2:Y:S11]  /*0df0*/  FENCE.VIEW.ASYNC.S ;  /* 0x00000000000073c6 */ /* 0x000eb60000000000 */
[----:B--2---:R4:W2:Y:S01]  /*0e00*/  SYNCS.EXCH.64 URZ, [UR4+0x190], UR6 ;  /* 0x0001900604ff75b2 */ /* 0x0048a20008000100 */
[----:B------:R4:W3:Y:S01]  /*0e10*/  SYNCS.EXCH.64 URZ, [UR4+0x1a0], UR8 ;  /* 0x0001a00804ff75b2 */ /* 0x0008e20008000100 */
[----:B------:R4:W1:Y:S01]  /*0e20*/  SYNCS.EXCH.64 URZ, [UR4+0x198], UR6 ;  /* 0x0001980604ff75b2 */ /* 0x0008620008000100 */
[----:B------:R4:W1:Y:S02]  /*0e30*/  SYNCS.EXCH.64 URZ, [UR4+0x1a8], UR8 ;  /* 0x0001a80804ff75b2 */ /* 0x0008640008000100 */
[----:B----4-:R-:W-:Y:S01]  /*0e40*/  NOP ;  /* 0x0000000000007918 */ /* 0x010fe20000000000 */
.L_x_14:
[----:B--23--:R-:W2:Y:S01]  /*0e50*/  S2UR UR7, SR_CgaCtaId ;  /* 0x00000000000779c3 */ /* 0x00cea20000008800 */
[----:B------:R-:W-:Y:S01]  /*0e60*/  VOTEU.ALL UP0, P1 ;  /* 0x0000000000ff7886 */ /* 0x000fe20000800000 */
[----:B------:R-:W-:Y:S01]  /*0e70*/  UMOV UR4, 0x20 ;  /* 0x0000002000047882 */ /* 0x000fe20000000000 */
[----:B------:R-:W-:Y:S01]  /*0e80*/  NOP ;  /* 0x0000000000007918 */ /* 0x000fe20000000000 */
[----:B-1----:R-:W-:Y:S01]  /*0e90*/  LOP3.LUT R3, R95, 0x1f, RZ, 0xc0, !PT ;  /* 0x0000001f5f037812 */ /* 0x002fe200078ec0ff */
[----:B------:R-:W-:Y:S01]  /*0ea0*/  UISETP.NE.AND UP4, UPT, UR18, URZ, UPT ;  /* 0x000000ff1200728c */ /* 0x000fe2000bf85270 */
[----:B------:R-:W-:Y:S01]  /*0eb0*/  @!UP0 UMOV UR6, 0x400 ;  /* 0x0000040000068882 */ /* 0x000fe20000000000 */
[----:B------:R-:W-:-:S04]  /*0ec0*/  @!UP0 UIADD3 UR4, UPT, UPT, -UR4, 0x100000, URZ ;  /* 0x0010000004048890 */ /* 0x000fc8000fffe1ff */
[----:B------:R-:W-:Y:S02]  /*0ed0*/  @!UP0 USHF.L.U32 UR5, UR4, 0xb, URZ ;  /* 0x0000000b04058899 */ /* 0x000fe400080006ff */
[----:B------:R-:W-:Y:S02]  /*0ee0*/  @!UP0 USHF.L.U32 UR4, UR4, 0x1, URZ ;  /* 0x0000000104048899 */ /* 0x000fe400080006ff */
[----:B--2---:R-:W-:Y:S01]  /*0ef0*/  @!UP0 ULEA UR6, UR7, UR6, 0x18 ;  /* 0x0000000607068291 */ /* 0x004fe2000f8ec0ff */
[----:B------:R-:W1:Y:S01]  /*0f00*/  LDCU UR7, c[0x0][0x36c] ;  /* 0x00006d80ff0777ac */ /* 0x000e620008000800 */
[----:B------:R-:W-:Y:S01]  /*0f10*/  VOTEU.ALL UP0, P1 ;  /* 0x0000000000ff7886 */ /* 0x000fe20000800000 */
[----:B------:R-:W2:Y:S09]  /*0f20*/  FENCE.VIEW.ASYNC.S ;  /* 0x00000000000073c6 */ /* 0x000eb20000000000 */
[----:B--2---:R2:W3:Y:S01]  /*0f30*/  @!UP0 SYNCS.EXCH.64 URZ, [UR6+0x1b0], UR4 ;  /* 0x0001b00406ff85b2 */ /* 0x0044e20008000100 */
[----:B-1----:R-:W-:-:S09]  /*0f40*/  UISETP.EQ.U32.AND UP6, UPT, UR7, 0x1, UPT ;  /* 0x000000010700788c */ /* 0x002fd2000bfc2070 */
[----:B--2---:R-:W-:Y:S05]  /*0f50*/  BRA.U !UP6, `(.L_x_15) ;  /* 0x000000010e087547 */ /* 0x004fea000b800000 */
[----:B---3--:R-:W-:Y:S01]  /*0f60*/  UCGABAR_ARV ;  /* 0x00000000000079c7 */ /* 0x008fe20008000000 */
[----:B------:R-:W-:Y:S05]  /*0f70*/  BRA `(.L_x_16) ;  /* 0x0000000000047947 */ /* 0x000fea0003800000 */
.L_x_15:
[----:B---3--:R-:W-:Y:S01]  /*0f80*/  NOP ;  /* 0x0000000000007918 */ /* 0x008fe20000000000 */
.L_x_16:
[----:B------:R-:W1:Y:S01]  /*0f90*/  S2UR UR20, SR_CTAID.X ;  /* 0x00000000001479c3 */ /* 0x000e620000002500 */
[----:B------:R-:W-:-:S05]  /*0fa0*/  CS2R.32 R93, SR_CgaSize ;  /* 0x00000000005d7805 */ /* 0x000fca0000008a00 */
[----:B------:R-:W-:-:S05]  /*0fb0*/  IMAD R93, R93, -0xa0, RZ ;  /* 0xffffff605d5d7824 */ /* 0x000fca00078e02ff */
[----:B------:R-:W-:-:S14]  /*0fc0*/  R2UR UR5, R93 ;  /* 0x000000005d0572ca */ /* 0x000fdc00000e0000 */
[----:B------:R-:W2:Y:S01]  /*0fd0*/  LDCU UR5, c[0x0][UR5+0x2b0] ;  /* 0x00005600050577ac */ /* 0x000ea20008000800 */
[----:B------:R-:W-:-:S05]  /*0fe0*/  CS2R.32 R93, SR_CgaSize ;  /* 0x00000000005d7805 */ /* 0x000fca0000008a00 */
[----:B------:R-:W-:-:S05]  /*0ff0*/  IMAD R93, R93, -0xa0, RZ ;  /* 0xffffff605d5d7824 */ /* 0x000fca00078e02ff */
[----:B------:R-:W-:-:S14]  /*1000*/  R2UR UR4, R93 ;  /* 0x000000005d0472ca */ /* 0x000fdc00000e0000 */
[----:B------:R-:W3:Y:S01]  /*1010*/  LDCU UR4, c[0x0][UR4+0x2b4] ;  /* 0x00005680040477ac */ /* 0x000ee20008000800 */
[----:B------:R-:W4:Y:S01]  /*1020*/  S2UR UR23, SR_CTAID.Y ;  /* 0x00000000001779c3 */ /* 0x000f220000002600 */
[----:B------:R-:W-:-:S05]  /*1030*/  CS2R.32 R93, SR_CgaSize ;  /* 0x00000000005d7805 */ /* 0x000fca0000008a00 */
[----:B------:R-:W-:-:S05]  /*1040*/  IMAD R93, R93, -0xa0, RZ ;  /* 0xffffff605d5d7824 */ /* 0x000fca00078e02ff */
[----:B------:R-:W-:-:S14]  /*1050*/  R2UR UR7, R93 ;  /* 0x000000005d0772ca */ /* 0x000fdc00000e0000 */
[----:B------:R-:W3:Y:S01]  /*1060*/  LDCU UR7, c[0x0][UR7+0x2a0] ;  /* 0x00005400070777ac */ /* 0x000ee20008000800 */
[----:B------:R-:W-:-:S05]  /*1070*/  CS2R.32 R93, SR_CgaSize ;  /* 0x00000000005d7805 */ /* 0x000fca0000008a00 */
[----:B------:R-:W-:-:S05]  /*1080*/  IMAD R93, R93, -0xa0, RZ ;  /* 0xffffff605d5d7824 */ /* 0x000fca00078e02ff */
[----:B------:R-:W-:-:S14]  /*1090*/  R2UR UR8, R93 ;  /* 0x000000005d0872ca */ /* 0x000fdc00000e0000 */
[----:B------:R-:W3:Y:S01]  /*10a0*/  LDCU UR8, c[0x0][UR8+0x2a4] ;  /* 0x00005480080877ac */ /* 0x000ee20008000800 */
[----:B------:R-:W3:Y:S01]  /*10b0*/  LDCU UR19, c[0x0][0xc24] ;  /* 0x00018480ff1377ac */ /* 0x000ee20008000800 */
[----:B------:R-:W3:Y:S01]  /*10c0*/  LDCU UR39, c[0x0][0xc24] ;  /* 0x00018480ff2777ac */ /* 0x000ee20008000800 */
[----:B-1----:R-:W-:Y:S01]  /*10d0*/  I2FP.F32.U32 R2, UR20 ;  /* 0x0000001400027c45 */ /* 0x002fe20008201000 */
[----:B------:R-:W1:Y:S04]  /*10e0*/  LDCU UR24, c[0x0][0xc30] ;  /* 0x00018600ff1877ac */ /* 0x000e680008000800 */
[----:B--2---:R-:W-:Y:S01]  /*10f0*/  FMUL R2, R2, UR5 ;  /* 0x0000000502027c20 */ /* 0x004fe20008400000 */
[----:B----4-:R-:W-:-:S05]  /*1100*/  I2FP.F32.U32 R0, UR23 ;  /* 0x0000001700007c45 */ /* 0x010fca0008201000 */
[----:B------:R-:W2:Y:S01]  /*1110*/  F2I.U32.TRUNC.NTZ R2, R2 ;  /* 0x0000000200027305 */ /* 0x000ea2000020f000 */
[----:B---3--:R-:W-:-:S07]  /*1120*/  FMUL R0, R0, UR4 ;  /* 0x0000000400007c20 */ /* 0x008fce0008400000 */
[----:B------:R-:W3:Y:S01]  /*1130*/  F2I.U32.TRUNC.NTZ R0, R0 ;  /* 0x0000000000007305 */ /* 0x000ee2000020f000 */
[----:B--2---:R-:W-:Y:S02]  /*1140*/  R2UR UR4, R2 ;  /* 0x00000000020472ca */ /* 0x004fe400000e0000 */
[----:B------:R-:W-:Y:S02]  /*1150*/  PRMT R2, RZ, 0x7610, R2 ;  /* 0x00007610ff027816 */ /* 0x000fe40000000002 */
[----:B---3--:R-:W-:Y:S02]  /*1160*/  R2UR UR6, R0 ;  /* 0x00000000000672ca */ /* 0x008fe400000e0000 */
[----:B------:R-:W-:-:S07]  /*1170*/  PRMT R0, RZ, 0x7610, R0 ;  /* 0x00007610ff007816 */ /* 0x000fce0000000000 */
[----:B------:R-:W-:-:S04]  /*1180*/  UIADD3 UR5, UPT, UPT, -UR4, URZ, URZ ;  /* 0x000000ff04057290 */ /* 0x000fc8000fffe1ff */
[----:B------:R-:W-:Y:S02]  /*1190*/  UIMAD UR5, UR7, UR5, UR20 ;  /* 0x00000005070572a4 */ /* 0x000fe4000f8e0214 */
[----:B------:R-:W-:-:S04]  /*11a0*/  UIADD3 UR4, UPT, UPT, -UR6, URZ, URZ ;  /* 0x000000ff06047290 */ /* 0x000fc8000fffe1ff */
[----:B------:R-:W-:Y:S01]  /*11b0*/  IMAD.U32 R93, RZ, RZ, UR5 ;  /* 0x00000005ff5d7e24 */ /* 0x000fe2000f8e00ff */
[----:B------:R-:W-:-:S06]  /*11c0*/  UIMAD UR4, UR8, UR4, UR23 ;  /* 0x00000004080472a4 */ /* 0x000fcc000f8e0217 */
[----:B------:R-:W-:Y:S01]  /*11d0*/  IMAD.U32 R92, RZ, RZ, UR4 ;  /* 0x00000004ff5c7e24 */ /* 0x000fe2000f8e00ff */
[----:B-1----:R-:W-:Y:S06]  /*11e0*/  BRA.U UP4, `(.L_x_17) ;  /* 0x0000000104307547 */ /* 0x002fec000b800000 */
[----:B------:R-:W-:Y:S01]  /*11f0*/  R2UR UR5, R92 ;  /* 0x000000005c0572ca */ /* 0x000fe200000e0000 */
[----:B------:R-:W-:Y:S01]  /*1200*/  UMOV UR7, 0x3 ;  /* 0x0000000300077882 */ /* 0x000fe20000000000 */
[----:B------:R-:W-:-:S11]  /*1210*/  R2UR UR4, R93 ;  /* 0x000000005d0472ca */ /* 0x000fd600000e0000 */
[----:B------:R-:W-:-:S04]  /*1220*/  UISETP.NE.AND UP0, UPT, UR5, URZ, UPT ;  /* 0x000000ff0500728c */ /* 0x000fc8000bf05270 */
[----:B------:R-:W-:Y:S02]  /*1230*/  UISETP.LT.U32.OR UP0, UPT, UR4, 0x2, !UP0 ;  /* 0x000000020400788c */ /* 0x000fe4000c701470 */
[----:B------:R-:W-:Y:S02]  /*1240*/  ULOP3.LUT UR4, UR4, 0xfffffffe, URZ, 0xc0, !UPT ;  /* 0xfffffffe04047892 */ /* 0x000fe4000f8ec0ff */
[----:B------:R-:W-:Y:S02]  /*1250*/  USEL UR6, URZ, 0x1, !UP0 ;  /* 0x00000001ff067887 */ /* 0x000fe4000c000000 */
[----:B------:R-:W-:Y:S02]  /*1260*/  USEL UR5, URZ, 0x2, !UP0 ;  /* 0x00000002ff057887 */ /* 0x000fe4000c000000 */
[----:B------:R-:W-:Y:S02]  /*1270*/  USHF.L.U32 UR4, UR7, UR4, URZ ;  /* 0x0000000407047299 */ /* 0x000fe400080006ff */
[----:B------:R-:W-:-:S04]  /*1280*/  UIADD3 UR5, UPT, UPT, UR6, UR5, URZ ;  /* 0x0000000506057290 */ /* 0x000fc8000fffe0ff */
[----:B------:R-:W-:Y:S02]  /*1290*/  IMAD.U32 R0, RZ, RZ, UR4 ;  /* 0x00000004ff007e24 */ /* 0x000fe4000f8e00ff */
[----:B------:R-:W-:-:S07]  /*12a0*/  IMAD.U32 R2, RZ, RZ, UR5 ;  /* 0x00000005ff027e24 */ /* 0x000fce000f8e00ff */
.L_x_17:
[----:B------:R-:W1:Y:S01]  /*12b0*/  S2UR UR54, SR_CTAID.Z ;  /* 0x00000000003679c3 */ /* 0x000e620000002700 */
[----:B------:R-:W-:Y:S01]  /*12c0*/  UISETP.GE.AND UP0, UPT, UR19, 0x1, UPT ;  /* 0x000000011300788c */ /* 0x000fe2000bf06270 */
[----:B------:R-:W-:-:S08]  /*12d0*/  UMOV UR53, UR20 ;  /* 0x0000001400357c82 */ /* 0x000fd00008000000 */
[----:B------:R-:W-:Y:S05]  /*12e0*/  BRA.U !UP0, `(.L_x_18) ;  /* 0x0000000108d47547 */ /* 0x000fea000b800000 */
[----:B------:R-:W2:Y:S01]  /*12f0*/  LDCU.128 UR12, c[0x0][0xc10] ;  /* 0x00018200ff0c77ac */ /* 0x000ea20008000c00 */
[----:B------:R-:W3:Y:S01]  /*1300*/  LDCU UR21, c[0x0][0xc0c] ;  /* 0x00018180ff1577ac */ /* 0x000ee20008000800 */
[----:B------:R-:W4:Y:S01]  /*1310*/  LDCU UR6, c[0x0][0x370] ;  /* 0x00006e00ff0677ac */ /* 0x000f220008000800 */
[----:B------:R-:W1:Y:S01]  /*1320*/  LDCU UR7, c[0x0][0x374] ;  /* 0x00006e80ff0777ac */ /* 0x000e620008000800 */
[----:B------:R-:W1:Y:S01]  /*1330*/  LDCU UR22, c[0x0][0xc20] ;  /* 0x00018400ff1677ac */ /* 0x000e620008000800 */
[----:B--2---:R-:W-:Y:S02]  /*1340*/  UIMAD.WIDE.U32 UR4, UR20, UR12, URZ ;  /* 0x0000000c140472a5 */ /* 0x004fe4000f8e00ff */
[----:B---3--:R-:W-:Y:S01]  /*1350*/  UISETP.NE.AND UP0, UPT, UR21, 0x1, UPT ;  /* 0x000000011500788c */ /* 0x008fe2000bf05270 */
[----:B------:R-:W2:Y:S01]  /*1360*/  LDCU.64 UR8, c[0x0][0xc28] ;  /* 0x00018500ff0877ac */ /* 0x000ea20008000a00 */
[----:B----4-:R-:W-:-:S03]  /*1370*/  UIMAD.WIDE.U32 UR10, UR6, UR12, URZ ;  /* 0x0000000c060a72a5 */ /* 0x010fc6000f8e00ff */
[----:B------:R-:W-:Y:S01]  /*1380*/  UMOV UR4, UR5 ;  /* 0x0000000500047c82 */ /* 0x000fe20008000000 */
[----:B------:R-:W-:Y:S02]  /*1390*/  UISETP.NE.AND UP2, UPT, UR19, 0x1, UPT ;  /* 0x000000011300788c */ /* 0x000fe4000bf45270 */
[----:B------:R-:W-:Y:S01]  /*13a0*/  USHF.R.U32.HI UR4, URZ, UR13, UR4 ;  /* 0x0000000dff047299 */ /* 0x000fe20008011604 */
[----:B------:R-:W-:Y:S01]  /*13b0*/  UMOV UR10, UR11 ;  /* 0x0000000b000a7c82 */ /* 0x000fe20008000000 */
[----:B------:R-:W-:Y:S02]  /*13c0*/  UIMAD.WIDE.U32 UR16, UR23, UR15, URZ ;  /* 0x0000000f171072a5 */ /* 0x000fe4000f8e00ff */
[----:B------:R-:W-:Y:S02]  /*13d0*/  USEL UR5, UR20, UR4, !UP0 ;  /* 0x0000000414057287 */ /* 0x000fe4000c000000 */
[----:B------:R-:W-:Y:S02]  /*13e0*/  @UP0 USHF.R.U32.HI UR6, URZ, UR13, UR10 ;  /* 0x0000000dff060299 */ /* 0x000fe4000801160a */
[----:B------:R-:W-:-:S02]  /*13f0*/  UISETP.NE.AND UP0, UPT, UR14, 0x1, UPT ;  /* 0x000000010e00788c */ /* 0x000fc4000bf05270 */
[----:B-1----:R-:W-:Y:S02]  /*1400*/  UIMAD.WIDE.U32 UR10, UR7, UR15, URZ ;  /* 0x0000000f070a72a5 */ /* 0x002fe4000f8e00ff */
[----:B--2---:R-:W-:Y:S01]  /*1410*/  UIMAD.WIDE.U32 UR12, UR6, UR8, URZ ;  /* 0x00000008060c72a5 */ /* 0x004fe2000f8e00ff */
[----:B------:R-:W-:Y:S01]  /*1420*/  UMOV UR4, UR17 ;  /* 0x0000001100047c82 */ /* 0x000fe20008000000 */
[----:B------:R-:W-:-:S03]  /*1430*/  UIADD3 UR53, UPT, UPT, -UR5, URZ, URZ ;  /* 0x000000ff05357290 */ /* 0x000fc6000fffe1ff */
[----:B------:R-:W-:Y:S01]  /*1440*/  UMOV UR10, UR11 ;  /* 0x0000000b000a7c82 */ /* 0x000fe20008000000 */
[----:B------:R-:W-:Y:S02]  /*1450*/  USHF.R.U32.HI UR4, URZ, UR22, UR4 ;  /* 0x00000016ff047299 */ /* 0x000fe40008011604 */
[----:B------:R-:W-:Y:S01]  /*1460*/  @UP0 USHF.R.U32.HI UR7, URZ, UR22, UR10 ;  /* 0x00000016ff070299 */ /* 0x000fe2000801160a */
[----:B------:R-:W-:Y:S01]  /*1470*/  UMOV UR12, UR13 ;  /* 0x0000000d000c7c82 */ /* 0x000fe20008000000 */
[----:B------:R-:W-:Y:S02]  /*1480*/  USEL UR4, UR23, UR4, !UP0 ;  /* 0x0000000417047287 */ /* 0x000fe4000c000000 */
[----:B------:R-:W-:Y:S02]  /*1490*/  UIMAD.WIDE.U32 UR10, UR7, UR8, URZ ;  /* 0x00000008070a72a5 */ /* 0x000fe4000f8e00ff */
[----:B------:R-:W-:Y:S02]  /*14a0*/  @UP2 USHF.R.U32.HI UR6, URZ, UR9, UR12 ;  /* 0x00000009ff062299 */ /* 0x000fe4000801160c */
[----:B------:R-:W-:-:S02]  /*14b0*/  UIMAD.WIDE.U32 UR12, UR4, UR8, URZ ;  /* 0x00000008040c72a5 */ /* 0x000fc4000f8e00ff */
[----:B------:R-:W-:Y:S01]  /*14c0*/  UIMAD UR53, UR21, UR53, UR20 ;  /* 0x00000035153572a4 */ /* 0x000fe2000f8e0214 */
[----:B------:R-:W-:Y:S02]  /*14d0*/  UMOV UR10, UR11 ;  /* 0x0000000b000a7c82 */ /* 0x000fe40008000000 */
[----:B------:R-:W-:Y:S02]  /*14e0*/  @UP2 USHF.R.U32.HI UR7, URZ, UR9, UR10 ;  /* 0x00000009ff072299 */ /* 0x000fe4000801160a */
[----:B------:R-:W-:Y:S02]  /*14f0*/  UIMAD UR10, UR6, UR19, URZ ;  /* 0x00000013060a72a4 */ /* 0x000fe4000f8e02ff */
[----:B------:R-:W-:-:S04]  /*1500*/  UIMAD UR7, UR7, UR19, URZ ;  /* 0x00000013070772a4 */ /* 0x000fc8000f8e02ff */
[----:B------:R-:W-:-:S03]  /*1510*/  UISETP.GE.AND UP0, UPT, UR4, UR7, UPT ;  /* 0x000000070400728c */ /* 0x000fc6000bf06270 */
[----:B------:R-:W-:Y:S01]  /*1520*/  UMOV UR7, UR13 ;  /* 0x0000000d00077c82 */ /* 0x000fe20008000000 */
[----:B------:R-:W-:Y:S02]  /*1530*/  UISETP.GE.OR UP0, UPT, UR5, UR10, UP0 ;  /* 0x0000000a0500728c */ /* 0x000fe40008706670 */
[----:B------:R-:W-:Y:S02]  /*1540*/  UIMAD.WIDE.U32 UR10, UR5, UR8, URZ ;  /* 0x00000008050a72a5 */ /* 0x000fe4000f8e00ff */
[----:B------:R-:W-:Y:S02]  /*1550*/  USHF.R.U32.HI UR7, URZ, UR9, UR7 ;  /* 0x00000009ff077299 */ /* 0x000fe40008011607 */
[----:B------:R-:W-:Y:S02]  /*1560*/  UIADD3 UR10, UPT, UPT, -UR4, URZ, URZ ;  /* 0x000000ff040a7290 */ /* 0x000fe4000fffe1ff */
[----:B------:R-:W-:Y:S02]  /*1570*/  USEL UR7, UR4, UR7, !UP2 ;  /* 0x0000000704077287 */ /* 0x000fe4000d000000 */
[----:B------:R-:W-:Y:S01]  /*1580*/  UIMAD UR10, UR14, UR10, UR23 ;  /* 0x0000000a0e0a72a4 */ /* 0x000fe2000f8e0217 */
[----:B------:R-:W-:-:S02]  /*1590*/  @!UP0 UMOV UR8, UR11 ;  /* 0x0000000b00088c82 */ /* 0x000fc40008000000 */
[----:B------:R-:W-:Y:S02]  /*15a0*/  @!UP0 USHF.R.U32.HI UR8, URZ, UR9, UR8 ;  /* 0x00000009ff088299 */ /* 0x000fe40008011608 */
[----:B------:R-:W-:Y:S02]  /*15b0*/  UIADD3 UR9, UPT, UPT, -UR7, URZ, URZ ;  /* 0x000000ff07097290 */ /* 0x000fe4000fffe1ff */
[----:B------:R-:W-:Y:S02]  /*15c0*/  @!UP0 USEL UR8, UR5, UR8, !UP2 ;  /* 0x0000000805088287 */ /* 0x000fe4000d000000 */
[----:B------:R-:W-:Y:S02]  /*15d0*/  UIMAD UR9, UR19, UR9, UR4 ;  /* 0x00000009130972a4 */ /* 0x000fe4000f8e0204 */
[----:B------:R-:W-:Y:S02]  /*15e0*/  @!UP0 UIADD3 UR7, UPT, UPT, UR7, -UR8, URZ ;  /* 0x8000000807078290 */ /* 0x000fe4000fffe0ff */
[----:B------:R-:W-:-:S02]  /*15f0*/  @!UP0 UIMAD UR6, UR9, UR6, UR8 ;  /* 0x00000006090682a4 */ /* 0x000fc4000f8e0208 */
[----:B------:R-:W-:-:S04]  /*1600*/  @!UP0 UIMAD UR4, UR7, UR19, UR5 ;  /* 0x00000013070482a4 */ /* 0x000fc8000f8e0205 */
[----:B------:R-:W-:Y:S01]  /*1610*/  UIMAD UR23, UR4, UR14, UR10 ;  /* 0x0000000e041772a4 */ /* 0x000fe2000f8e020a */
[----:B------:R-:W-:Y:S02]  /*1620*/  @!UP0 UMOV UR5, UR6 ;  /* 0x0000000600058c82 */ /* 0x000fe40008000000 */
[----:B------:R-:W-:-:S12]  /*1630*/  UIMAD UR53, UR5, UR21, UR53 ;  /* 0x00000015053572a4 */ /* 0x000fd8000f8e0235 */
.L_x_18:
[----:B------:R-:W-:-:S09]  /*1640*/  UISETP.NE.AND UP0, UPT, UR24, 0x1, UPT ;  /* 0x000000011800788c */ /* 0x000fd2000bf05270 */
[----:B------:R-:W-:Y:S05]  /*1650*/  BRA.U UP0, `(.L_x_19) ;  /* 0x0000000100407547 */ /* 0x000fea000b800000 */
[----:B------:R-:W2:Y:S01]  /*1660*/  LDCU.128 UR8, c[0x0][0xc10] ;  /* 0x00018200ff0877ac */ /* 0x000ea20008000c00 */
[----:B------:R-:W3:Y:S01]  /*1670*/  LDCU UR12, c[0x0][0xc0c] ;  /* 0x00018180ff0c77ac */ /* 0x000ee20008000800 */
[----:B------:R-:W4:Y:S01]  /*1680*/  LDCU UR13, c[0x0][0xc20] ;  /* 0x00018400ff0d77ac */ /* 0x000f220008000800 */
[----:B--2---:R-:W-:Y:S02]  /*1690*/  UIMAD.WIDE.U32 UR4, UR53, UR8, URZ ;  /* 0x00000008350472a5 */ /* 0x004fe4000f8e00ff */
[----:B------:R-:W-:Y:S02]  /*16a0*/  UIMAD.WIDE.U32 UR6, UR23, UR11, URZ ;  /* 0x0000000b170672a5 */ /* 0x000fe4000f8e00ff */
[----:B---3--:R-:W-:Y:S02]  /*16b0*/  UISETP.NE.AND UP0, UPT, UR12, 0x1, UPT ;  /* 0x000000010c00788c */ /* 0x008fe4000bf05270 */
[----:B------:R-:W-:-:S03]  /*16c0*/  USHF.R.U32.HI UR5, URZ, UR9, UR5 ;  /* 0x00000009ff057299 */ /* 0x000fc60008011605 */
[----:B------:R-:W-:Y:S01]  /*16d0*/  UMOV UR4, UR7 ;  /* 0x0000000700047c82 */ /* 0x000fe20008000000 */
[----:B------:R-:W-:Y:S02]  /*16e0*/  USEL UR5, UR53, UR5, !UP0 ;  /* 0x0000000535057287 */ /* 0x000fe4000c000000 */
[----:B------:R-:W-:Y:S02]  /*16f0*/  UISETP.NE.AND UP0, UPT, UR10, 0x1, UPT ;  /* 0x000000010a00788c */ /* 0x000fe4000bf05270 */
[----:B----4-:R-:W-:-:S04]  /*1700*/  USHF.R.U32.HI UR4, URZ, UR13, UR4 ;  /* 0x0000000dff047299 */ /* 0x010fc80008011604 */
[----:B------:R-:W-:-:S04]  /*1710*/  USEL UR4, UR23, UR4, !UP0 ;  /* 0x0000000417047287 */ /* 0x000fc8000c000000 */
[----:B------:R-:W-:Y:S02]  /*1720*/  UIADD3 UR6, UPT, UPT, -UR4, UR5, URZ ;  /* 0x0000000504067290 */ /* 0x000fe4000fffe1ff */
[----:B------:R-:W-:Y:S02]  /*1730*/  UIADD3 UR4, UPT, UPT, UR4, -UR5, URZ ;  /* 0x8000000504047290 */ /* 0x000fe4000fffe0ff */
[----:B------:R-:W-:Y:S02]  /*1740*/  UIMAD UR23, UR6, UR10, UR23 ;  /* 0x0000000a061772a4 */ /* 0x000fe4000f8e0217 */
[----:B------:R-:W-:-:S12]  /*1750*/  UIMAD UR53, UR4, UR12, UR53 ;  /* 0x0000000c043572a4 */ /* 0x000fd8000f8e0235 */
.L_x_19:
[----:B------:R-:W-:Y:S05]  /*1760*/  BRA.U !UP6, `(.L_x_20) ;  /* 0x000000010e0c7547 */ /* 0x000fea000b800000 */
[----:B------:R-:W-:Y:S01]  /*1770*/  UCGABAR_WAIT ;  /* 0x0000000000007dc7 */ /* 0x000fe20008000000 */
[----:B------:R-:W-:Y:S01]  /*1780*/  CCTL.IVALL ;  /* 0x00000000ff00798f */ /* 0x000fe20002000000 */
[----:B------:R-:W-:Y:S05]  /*1790*/  BRA `(.L_x_21) ;  /* 0x0000000000047947 */ /* 0x000fea0003800000 */
.L_x_20:
[----:B------:R-:W-:Y:S06]  /*17a0*/  BAR.SYNC.DEFER_BLOCKING 0x0 ;  /* 0x0000000000007b1d */ /* 0x000fec0000010000 */
.L_x_21:
[----:B------:R-:W-:Y:S05]  /*17b0*/  BRA.U UP5, `(.L_x_22) ;  /* 0x0000002505007547 */ /* 0x000fea000b800000 */
[----:B------:R-:W2:Y:S01]  /*17c0*/  LDCU UR5, c[0x0][0x388] ;  /* 0x00007100ff0577ac */ /* 0x000ea20008000800 */
[----:B------:R-:W-:Y:S01]  /*17d0*/  PLOP3.LUT P1, PT, PT, PT, UP3, 0x80, 0x8 ;  /* 0x000000000008781c */ /* 0x000fe20003f2f038 */
[----:B------:R-:W-:Y:S01]  /*17e0*/  IMAD.MOV.U32 R2, RZ, RZ, RZ ;  /* 0x000000ffff027224 */ /* 0x000fe200078e00ff */
[----:B------:R-:W-:Y:S01]  /*17f0*/  ISETP.EQ.OR P2, PT, R3, RZ, P3 ;  /* 0x000000ff0300720c */ /* 0x000fe20001f42670 */
[----:B------:R-:W3:Y:S01]  /*1800*/  LDCU UR8, c[0x0][0x38c] ;  /* 0x00007180ff0877ac */ /* 0x000ee20008000800 */
[----:B------:R-:W-:Y:S01]  /*1810*/  PLOP3.LUT P1, PT, P1, PT, PT, 0x8, 0x80 ;  /* 0x000000000080781c */ /* 0x000fe20000f2e170 */
[----:B------:R-:W4:Y:S01]  /*1820*/  LDCU.64 UR6, c[0x0][0x390] ;  /* 0x00007200ff0677ac */ /* 0x000f220008000a00 */
[----:B------:R-:W-:Y:S01]  /*1830*/  UISETP.NE.AND UP1, UPT, UR18, URZ, UPT ;  /* 0x000000ff1200728c */ /* 0x000fe2000bf25270 */
[----:B-1----:R-:W1:Y:S01]  /*1840*/  LDCU UR54, c[0x0][0x370] ;  /* 0x00006e00ff3677ac */ /* 0x002e620008000800 */
[----:B--2---:R-:W-:Y:S01]  /*1850*/  UIADD3 UR5, UPT, UPT, UR5, 0x1f, URZ ;  /* 0x0000001f05057890 */ /* 0x004fe2000fffe0ff */
[----:B------:R-:W2:Y:S03]  /*1860*/  LDCU.64 UR46, c[0x0][0x348] ;  /* 0x00006900ff2e77ac */ /* 0x000ea60008000a00 */
[----:B------:R-:W-:-:S02]  /*1870*/  USHF.R.S32.HI UR4, URZ, 0x1f, UR5 ;  /* 0x0000001fff047899 */ /* 0x000fc40008011405 */
[----:B------:R-:W-:Y:S02]  /*1880*/  USHF.L.U32 UR58, UR20, 0x7, URZ ;  /* 0x00000007143a7899 */ /* 0x000fe400080006ff */
[----:B------:R-:W-:Y:S02]  /*1890*/  ULEA.HI UR4, UR4, UR5, URZ, 0x5 ;  /* 0x0000000504047291 */ /* 0x000fe4000f8f28ff */
[----:B------:R-:W-:Y:S02]  /*18a0*/  USHF.L.U32 UR5, UR20, 0x5, URZ ;  /* 0x0000000514057899 */ /* 0x000fe400080006ff */
[----:B------:R-:W-:Y:S02]  /*18b0*/  USHF.R.S32.HI UR4, URZ, 0x5, UR4 ;  /* 0x00000005ff047899 */ /* 0x000fe40008011404 */
[----:B------:R-:W-:Y:S02]  /*18c0*/  ULOP3.LUT UR57, UR5, 0x20, URZ, 0xc0, !UPT ;  /* 0x0000002005397892 */ /* 0x000fe4000f8ec0ff */
[----:B---3--:R-:W-:Y:S01]  /*18d0*/  UIMAD UR4, UR4, UR8, URZ ;  /* 0x00000008040472a4 */ /* 0x008fe2000f8e02ff */
[----:B------:R-:W3:Y:S03]  /*18e0*/  LDCU UR52, c[0x0][0x374] ;  /* 0x00006e80ff3477ac */ /* 0x000ee60008000800 */
[----:B----4-:R-:W-:-:S02]  /*18f0*/  UIMAD UR4, UR4, UR6, URZ ;  /* 0x00000006040472a4 */ /* 0x010fc4000f8e02ff */
[----:B------:R-:W-:Y:S02]  /*1900*/  USEL UR38, UR38, 0x2, UP1 ;  /* 0x0000000226267887 */ /* 0x000fe40008800000 */
[----:B------:R-:W-:Y:S01]  /*1910*/  UIMAD UR55, UR4, UR7, URZ ;  /* 0x00000007043772a4 */ /* 0x000fe2000f8e02ff */
[----:B------:R-:W-:Y:S01]  /*1920*/  UMOV UR27, 0x1 ;  /* 0x00000001001b7882 */ /* 0x000fe20000000000 */
[----:B------:R-:W-:Y:S02]  /*1930*/  UMOV UR31, URZ ;  /* 0x000000ff001f7c82 */ /* 0x000fe40008000000 */
[----:B------:R-:W-:Y:S02]  /*1940*/  UISETP.NE.AND UP2, UPT, UR55, URZ, UPT ;  /* 0x000000ff3700728c */ /* 0x000fe4000bf45270 */
[----:B------:R-:W-:Y:S01]  /*1950*/  UISETP.LT.U32.AND UP0, UPT, UR55, 0x14, UPT ;  /* 0x000000143700788c */ /* 0x000fe2000bf01070 */
[----:B------:R-:W-:Y:S01]  /*1960*/  UMOV UR36, URZ ;  /* 0x000000ff00247c82 */ /* 0x000fe20008000000 */
[----:B------:R-:W-:-:S02]  /*1970*/  UMOV UR42, URZ ;  /* 0x000000ff002a7c82 */ /* 0x000fc40008000000 */
[----:B------:R-:W-:-:S04]  /*1980*/  USEL UR4, UR55, 0x14, UP0 ;  /* 0x0000001437047887 */ /* 0x000fc80008000000 */
[----:B------:R-:W-:Y:S02]  /*1990*/  UIADD3 UR5, UPT, UPT, UR4, -0x1, URZ ;  /* 0xffffffff04057890 */ /* 0x000fe4000fffe0ff */
[----:B------:R-:W-:Y:S02]  /*19a0*/  @!UP2 UIADD3 UR5, UPT, UPT, UR4, URZ, URZ ;  /* 0x000000ff0405a290 */ /* 0x000fe4000fffe0ff */
[----:B------:R-:W-:Y:S02]  /*19b0*/  UIADD3 UR51, UPT, UPT, UR55, -UR4, URZ ;  /* 0x8000000437337290 */ /* 0x000fe4000fffe0ff */
[----:B-123--:R-:W-:-:S12]  /*19c0*/  UIADD3 UR56, UPT, UPT, UR5, 0x1, URZ ;  /* 0x0000000105387890 */ /* 0x00efd8000fffe0ff */
.L_x_40:
[----:B------:R-:W1:Y:S01]  /*19d0*/  S2UR UR30, SR_CgaCtaId ;  /* 0x00000000001e79c3 */ /* 0x000e620000008800 */
[----:B------:R-:W-:Y:S01]  /*19e0*/  UMOV UR4, 0x400 ;  /* 0x0000040000047882 */ /* 0x000fe20000000000 */
[----:B------:R-:W-:Y:S01]  /*19f0*/  MOV R0, UR27 ;  /* 0x0000001b00007c02 */ /* 0x000fe20008000f00 */
[----:B------:R-:W-:Y:S02]  /*1a00*/  UISETP.NE.AND UP0, UPT, UR55, URZ, UPT ;  /* 0x000000ff3700728c */ /* 0x000fe4000bf05270 */
[----:B------:R-:W-:Y:S01]  /*1a10*/  ULEA UR19, UR23, UR57, 0x6 ;  /* 0x0000003917137291 */ /* 0x000fe2000f8e30ff */
[----:B------:R-:W-:Y:S01]  /*1a20*/  SHF.L.U32 R0, R0, 0x1f, RZ ;  /* 0x0000001f00007819 */ /* 0x000fe200000006ff */
[----:B------:R-:W-:Y:S01]  /*1a30*/  UMOV UR28, URZ ;  /* 0x000000ff001c7c82 */ /* 0x000fe20008000000 */
[----:B------:R-:W-:Y:S01]  /*1a40*/  UMOV UR22, URZ ;  /* 0x000000ff00167c82 */ /* 0x000fe20008000000 */
[----:B------:R-:W-:Y:S01]  /*1a50*/  UMOV UR21, URZ ;  /* 0x000000ff00157c82 */ /* 0x000fe20008000000 */
[----:B------:R-:W-:Y:S01]  /*1a60*/  UMOV UR20, URZ ;  /* 0x000000ff00147c82 */ /* 0x000fe20008000000 */
[----:B-1----:R-:W-:-:S04]  /*1a70*/  ULEA UR30, UR30, UR4, 0x18 ;  /* 0x000000041e1e7291 */ /* 0x002fc8000f8ec0ff */
[----:B------:R-:W-:-:S09]  /*1a80*/  ULEA UR4, UR31, UR30, 0x3 ;  /* 0x0000001e1f047291 */ /* 0x000fd2000f8e18ff */
[----:B------:R1:W2:Y:S01]  /*1a90*/  SYNCS.PHASECHK.TRANS64.TRYWAIT P0, [UR4+0xa0], R0 ;  /* 0x0000a000ff0075a7 */ /* 0x0002a20008001104 */
[----:B------:R-:W-:-:S04]  /*1aa0*/  ULEA.HI UR4, UR53, UR53, URZ, 0x1 ;  /* 0x0000003535047291 */ /* 0x000fc8000f8f08ff */
[----:B------:R-:W-:-:S04]  /*1ab0*/  USHF.L.U32 UR4, UR4, 0x7, URZ ;  /* 0x0000000704047899 */ /* 0x000fc800080006ff */
[----:B------:R-:W-:-:S04]  /*1ac0*/  ULOP3.LUT UR4, UR4, 0xffffff00, URZ, 0xc0, !UPT ;  /* 0xffffff0004047892 */ /* 0x000fc8000f8ec0ff */
[----:B------:R-:W-:Y:S01]  /*1ad0*/  ULOP3.LUT UR43, UR4, 0x80, UR58, 0xf8, !UPT ;  /* 0x00000080042b7892 */ /* 0x000fe2000f8ef83a */
[----:B------:R-:W-:Y:S11]  /*1ae0*/  BRA.U !UP0, `(.L_x_23) ;  /* 0x0000000508ac7547 */ /* 0x000ff6000b800000 */
[----:B------:R-:W3:Y:S01]  /*1af0*/  LDCU.128 UR12, c[0x0][0x480] ;  /* 0x00009000ff0c77ac */ /* 0x000ee20008000c00 */
[----:B------:R-:W4:Y:S01]  /*1b00*/  LDCU.128 UR8, c[0x0][0x490] ;  /* 0x00009200ff0877ac */ /* 0x000f220008000c00 */
[----:B------:R-:W1:Y:S01]  /*1b10*/  LDCU.64 UR20, c[0x0][0x4c0] ;  /* 0x00009800ff1477ac */ /* 0x000e620008000a00 */
[----:B------:R-:W1:Y:S01]  /*1b20*/  LDCU.64 UR16, c[0x0][0x4f0] ;  /* 0x00009e00ff1077ac */ /* 0x000e620008000a00 */
[----:B------:R-:W1:Y:S01]  /*1b30*/  LDCU UR18, c[0x0][0x4c8] ;  /* 0x00009900ff1277ac */ /* 0x000e620008000800 */
[----:B---3--:R-:W-:Y:S02]  /*1b40*/  UIMAD.WIDE.U32 UR4, UR43, UR13, URZ ;  /* 0x0000000d2b0472a5 */ /* 0x008fe4000f8e00ff */
[----:B------:R-:W-:Y:S02]  /*1b50*/  UISETP.NE.AND UP0, UPT, UR12, 0x1, UPT ;  /* 0x000000010c00788c */ /* 0x000fe4000bf05270 */
[----:B------:R-:W-:Y:S01]  /*1b60*/  USHF.R.U32.HI UR5, URZ, UR14, UR5 ;  /* 0x0000000eff057299 */ /* 0x000fe20008011605 */
[----:B------:R-:W3:Y:S03]  /*1b70*/  LDCU UR49, c[0x0][0x38c] ;  /* 0x00007180ff3177ac */ /* 0x000ee60008000800 */
[----:B------:R-:W-:-:S02]  /*1b80*/  USEL UR5, UR43, UR5, !UP0 ;  /* 0x000000052b057287 */ /* 0x000fc4000c000000 */
[----:B------:R-:W-:Y:S02]  /*1b90*/  UISETP.NE.AND UP0, UPT, UR15, 0x1, UPT ;  /* 0x000000010f00788c */ /* 0x000fe4000bf05270 */
[----:B----4-:R-:W-:Y:S01]  /*1ba0*/  UIMAD.WIDE.U32 UR6, UR5, UR8, URZ ;  /* 0x00000008050672a5 */ /* 0x010fe2000f8e00ff */
[----:B------:R-:W4:Y:S01]  /*1bb0*/  LDCU UR8, c[0x0][0x4a0] ;  /* 0x00009400ff0877ac */ /* 0x000f220008000800 */
[----:B------:R-:W1:Y:S05]  /*1bc0*/  LDCU UR23, c[0x0][0x4cc] ;  /* 0x00009980ff1777ac */ /* 0x000e6a0008000800 */
[----:B------:R-:W-:Y:S01]  /*1bd0*/  UMOV UR4, UR7 ;  /* 0x0000000700047c82 */ /* 0x000fe20008000000 */
[----:B------:R-:W1:Y:S01]  /*1be0*/  LDCU.64 UR40, c[0x0][0x390] ;  /* 0x00007200ff2877ac */ /* 0x000e620008000a00 */
[----:B------:R-:W-:Y:S01]  /*1bf0*/  USHF.R.U32.HI UR4, URZ, UR9, UR4 ;  /* 0x00000009ff047299 */ /* 0x000fe20008011604 */
[----:B------:R-:W1:Y:S03]  /*1c00*/  LDCU UR9, c[0x0][0x4ec] ;  /* 0x00009d80ff0977ac */ /* 0x000e660008000800 */
[----:B------:R-:W-:-:S02]  /*1c10*/  USEL UR4, UR5, UR4, !UP0 ;  /* 0x0000000405047287 */ /* 0x000fc4000c000000 */
[----:B------:R-:W-:Y:S02]  /*1c20*/  UISETP.NE.AND UP0, UPT, UR10, 0x1, UPT ;  /* 0x000000010a00788c */ /* 0x000fe4000bf05270 */
[----:B------:R-:W-:Y:S01]  /*1c30*/  UIMAD.WIDE.U32 UR6, UR4, UR11, URZ ;  /* 0x0000000b040672a5 */ /* 0x000fe2000f8e00ff */
[----:B------:R-:W1:Y:S01]  /*1c40*/  LDCU.64 UR24, c[0x0][0x4d0] ;  /* 0x00009a00ff1877ac */ /* 0x000e620008000a00 */
[----:B------:R-:W-:-:S05]  /*1c50*/  UIADD3 UR42, UPT, UPT, UR56, UR36, URZ ;  /* 0x00000024382a7290 */ /* 0x000fca000fffe0ff */
[----:B------:R-:W-:Y:S01]  /*1c60*/  UMOV UR6, UR7 ;  /* 0x0000000700067c82 */ /* 0x000fe20008000000 */
[----:B------:R-:W-:Y:S02]  /*1c70*/  UIADD3 UR7, UPT, UPT, -UR4, URZ, URZ ;  /* 0x000000ff04077290 */ /* 0x000fe4000fffe1ff */
[----:B----4-:R-:W-:Y:S02]  /*1c80*/  USHF.R.U32.HI UR6, URZ, UR8, UR6 ;  /* 0x00000008ff067299 */ /* 0x010fe40008011606 */
[----:B------:R-:W-:Y:S02]  /*1c90*/  UIADD3 UR8, UPT, UPT, -UR5, URZ, URZ ;  /* 0x000000ff05087290 */ /* 0x000fe4000fffe1ff */
[----:B------:R-:W-:Y:S02]  /*1ca0*/  USEL UR14, UR4, UR6, !UP0 ;  /* 0x00000006040e7287 */ /* 0x000fe4000c000000 */
[----:B------:R-:W-:Y:S02]  /*1cb0*/  UIMAD UR7, UR15, UR7, UR5 ;  /* 0x000000070f0772a4 */ /* 0x000fe4000f8e0205 */
[----:B------:R-:W-:-:S02]  /*1cc0*/  UIADD3 UR6, UPT, UPT, -UR14, URZ, URZ ;  /* 0x000000ff0e067290 */ /* 0x000fc4000fffe1ff */
[----:B------:R-:W-:Y:S02]  /*1cd0*/  UIMAD UR8, UR12, UR8, UR43 ;  /* 0x000000080c0872a4 */ /* 0x000fe4000f8e022b */
[----:B------:R-:W-:Y:S02]  /*1ce0*/  UIMAD UR13, UR10, UR6, UR4 ;  /* 0x000000060a0d72a4 */ /* 0x000fe4000f8e0204 */
[----:B-1----:R-:W-:Y:S02]  /*1cf0*/  UIMAD UR11, UR8, UR20, UR9 ;  /* 0x00000014080b72a4 */ /* 0x002fe4000f8e0209 */
[----:B------:R-:W-:Y:S01]  /*1d00*/  UIMAD UR12, UR7, UR21, UR16 ;  /* 0x00000015070c72a4 */ /* 0x000fe2000f8e0210 */
[----:B------:R-:W1:Y:S02]  /*1d10*/  LDCU.64 UR4, c[0x0][0x4f8] ;  /* 0x00009f00ff0477ac */ /* 0x000e640008000a00 */
[----:B------:R-:W4:Y:S01]  /*1d20*/  LDCU UR6, c[0x0][0x500] ;  /* 0x0000a000ff0677ac */ /* 0x000f220008000800 */
[----:B------:R-:W-:Y:S01]  /*1d30*/  UIMAD UR13, UR13, UR18, UR17 ;  /* 0x000000120d0d72a4 */ /* 0x000fe2000f8e0211 */
[----:B------:R-:W-:Y:S01]  /*1d40*/  UMOV UR28, URZ ;  /* 0x000000ff001c7c82 */ /* 0x000fe20008000000 */
[----:B------:R-:W-:Y:S01]  /*1d50*/  UMOV UR7, UR31 ;  /* 0x0000001f00077c82 */ /* 0x000fe20008000000 */
[----:B------:R-:W-:Y:S01]  /*1d60*/  UMOV UR20, URZ ;  /* 0x000000ff00147c82 */ /* 0x000fe20008000000 */
[----:B------:R-:W-:Y:S01]  /*1d70*/  UMOV UR21, URZ ;  /* 0x000000ff00157c82 */ /* 0x000fe20008000000 */
[----:B---3--:R-:W-:-:S07]  /*1d80*/  UMOV UR22, URZ ;  /* 0x000000ff00167c82 */ /* 0x008fce0008000000 */
.L_x_29:
[----:B------:R-:W-:Y:S01]  /*1d90*/  @!P3 MOV R3, 0x5000 ;  /* 0x000050000003b802 */ /* 0x000fe20000000f00 */
[----:B------:R-:W-:Y:S01]  /*1da0*/  ULEA UR9, UR7, UR30, 0x3 ;  /* 0x0000001e07097291 */ /* 0x000fe2000f8e18ff */
[----:B-12---:R-:W-:Y:S11]  /*1db0*/  @P0 BRA `(.L_x_24) ;  /* 0x0000000000100947 */ /* 0x006ff60003800000 */
[----:B------:R-:W-:Y:S04]  /*1dc0*/  MOV R0, UR27 ;  /* 0x0000001b00007c02 */ /* 0x000fe80008000f00 */
[----:B------:R-:W-:Y:S04]  /*1dd0*/  SHF.L.U32 R5, R0, 0x1f, RZ ;  /* 0x0000001f00057819 */ /* 0x000fe800000006ff */
[----:B------:R-:W2:Y:S02]  /*1de0*/  SYNCS.PHASECHK.TRANS64.TRYWAIT P0, [UR9+0xa0], R5 ;  /* 0x0000a005ff0075a7 */ /* 0x000ea40008001109 */
[----:B--2---:R-:W-:Y:S05]  /*1df0*/  @!P0 BRA `(.L_x_25) ;  /* 0x0000007400488947 */ /* 0x004fea0003800000 */
.L_x_24:
[----:B------:R3:W-:Y:S01]  /*1e00*/  @!P3 SYNCS.ARRIVE.TRANS64 RZ, [UR9], R3 ;  /* 0x00000003ffffb9a7 */ /* 0x0007e20008000009 */
[----:B------:R-:W-:Y:S04]  /*1e10*/  ULOP3.LUT UR8, UR38, 0x2, URZ, 0xfc, !UPT ;  /* 0x0000000226087892 */ /* 0x000fe8000f8efcff */
[----:B------:R-:W-:Y:S09]  /*1e20*/  UISETP.NE.AND UP0, UPT, UR8, 0x2, UPT ;  /* 0x000000020800788c */ /* 0x000ff2000bf05270 */
[----:B------:R-:W-:Y:S05]  /*1e30*/  BRA.U UP0, `(.L_x_26) ;  /* 0x0000000100047547 */ /* 0x000fea000b800000 */
[----:B-1--4-:R-:W-:Y:S05]  /*1e40*/  BPT.TRAP 0x1 ;  /* 0x000000040000795c */ /* 0x012fea0000300000 */
.L_x_26:
[----:B------:R-:W-:Y:S04]  /*1e50*/  BSSY.RECONVERGENT B0, `(.L_x_27) ;  /* 0x0000003000007945 */ /* 0x000fe80003800200 */
[----:B------:R-:W-:Y:S05]  /*1e60*/  @P2 BRA `(.L_x_28) ;  /* 0x0000000000042947 */ /* 0x000fea0003800000 */
[----:B-1--4-:R-:W-:Y:S05]  /*1e70*/  BPT.TRAP 0x1 ;  /* 0x000000040000795c */ /* 0x012fea0000300000 */
.L_x_28:
[----:B-1--4-:R-:W-:Y:S05]  /*1e80*/  BSYNC.RECONVERGENT B0 ;  /* 0x0000000000007941 */ /* 0x012fea0003800200 */
.L_x_27:
[----:B------:R-:W-:Y:S02]  /*1e90*/  UIADD3 UR8, UPT, UPT, UR7, 0x1, URZ ;  /* 0x0000000107087890 */ /* 0x000fe4000fffe0ff */
[----:B------:R-:W-:Y:S02]  /*1ea0*/  UIMAD UR15, UR20, UR23, UR4 ;  /* 0x00000017140f72a4 */ /* 0x000fe4000f8e0204 */
[----:B------:R-:W-:Y:S02]  /*1eb0*/  UISETP.NE.AND UP0, UPT, UR8, 0x14, UPT ;  /* 0x000000140800788c */ /* 0x000fe4000bf05270 */
[----:B------:R-:W-:Y:S02]  /*1ec0*/  ULEA UR17, UR7, UR30, 0xd ;  /* 0x0000001e07117291 */ /* 0x000fe4000f8e68ff */
[----:B------:R-:W-:Y:S02]  /*1ed0*/  USEL UR10, URZ, 0x1, UP0 ;  /* 0x00000001ff0a7887 */ /* 0x000fe40008000000 */
[----:B------:R-:W-:Y:S02]  /*1ee0*/  USEL UR31, UR8, URZ, UP0 ;  /* 0x000000ff081f7287 */ /* 0x000fe40008000000 */
[----:B------:R-:W-:Y:S02]  /*1ef0*/  ULOP3.LUT UR27, UR27, UR10, URZ, 0x3c, !UPT ;  /* 0x0000000a1b1b7292 */ /* 0x000fe4000f8e3cff */
[----:B------:R-:W-:Y:S02]  /*1f00*/  ULEA UR8, UR31, UR30, 0x3 ;  /* 0x0000001e1f087291 */ /* 0x000fe4000f8e18ff */
[----:B------:R-:W-:Y:S02]  /*1f10*/  ULEA UR16, UR7, UR30, 0xb ;  /* 0x0000001e07107291 */ /* 0x000fe4000f8e58ff */
[----:B------:R-:W-:Y:S01]  /*1f20*/  UIADD3 UR34, UP0, UPT, UR46, 0x80, URZ ;  /* 0x000000802e227890 */ /* 0x000fe2000ff1e0ff */
[----:B--2---:R-:W-:Y:S01]  /*1f30*/  MOV R0, UR27 ;  /* 0x0000001b00007c02 */ /* 0x004fe20008000f00 */
[----:B------:R-:W-:Y:S02]  /*1f40*/  ULOP3.LUT UR9, UR9, 0xfefffff8, URZ, 0xc0, !UPT ;  /* 0xfefffff809097892 */ /* 0x000fe4000f8ec0ff */
[----:B------:R-:W-:Y:S01]  /*1f50*/  USHF.L.U32 UR10, UR28, 0x5, URZ ;  /* 0x000000051c0a7899 */ /* 0x000fe200080006ff */
[----:B---3--:R-:W-:Y:S01]  /*1f60*/  SHF.L.U32 R3, R0, 0x1f, RZ ;  /* 0x0000001f00037819 */ /* 0x008fe200000006ff */
[----:B------:R-:W-:Y:S02]  /*1f70*/  UIADD3.X UR35, UPT, UPT, URZ, UR47, URZ, UP0, !UPT ;  /* 0x0000002fff237290 */ /* 0x000fe400087fe4ff */
[----:B------:R-:W-:Y:S01]  /*1f80*/  UIADD3 UR32, UP3, UPT, UR46, 0x200, URZ ;  /* 0x000002002e207890 */ /* 0x000fe2000ff7e0ff */
[----:B------:R3:W1:Y:S01]  /*1f90*/  SYNCS.PHASECHK.TRANS64.TRYWAIT P0, [UR8+0xa0], R3 ;  /* 0x0000a003ff0075a7 */ /* 0x0006620008001108 */
[----:B------:R-:W-:Y:S02]  /*1fa0*/  UIMAD UR8, UR21, UR24, UR5 ;  /* 0x00000018150872a4 */ /* 0x000fe4000f8e0205 */
[----:B------:R-:W-:Y:S02]  /*1fb0*/  UIMAD UR7, UR22, UR25, UR6 ;  /* 0x00000019160772a4 */ /* 0x000fe4000f8e0206 */
[----:B------:R-:W-:Y:S02]  /*1fc0*/  ULEA UR15, UR8, UR15, 0x5 ;  /* 0x0000000f080f7291 */ /* 0x000fe4000f8e28ff */
[----:B------:R-:W-:Y:S02]  /*1fd0*/  UIADD3 UR8, UPT, UPT, UR17, 0x6400, URZ ;  /* 0x0000640011087890 */ /* 0x000fe4000fffe0ff */
[----:B------:R-:W-:Y:S02]  /*1fe0*/  ULEA UR7, UR7, UR15, 0xa ;  /* 0x0000000f07077291 */ /* 0x000fe4000f8e50ff */
[----:B------:R-:W-:Y:S02]  /*1ff0*/  UIADD3.X UR33, UPT, UPT, URZ, UR47, URZ, UP3, !UPT ;  /* 0x0000002fff217290 */ /* 0x000fe40009ffe4ff */
[----:B------:R-:W-:Y:S02]  /*2000*/  UPRMT UR7, UR7, 0x5410, URZ ;  /* 0x0000541007077896 */ /* 0x000fe400080000ff */
[----:B------:R-:W-:Y:S02]  /*2010*/  UIADD3 UR16, UPT, UPT, UR16, 0x2e400, URZ ;  /* 0x0002e40010107890 */ /* 0x000fe4000fffe0ff */
[----:B------:R-:W-:Y:S02]  /*2020*/  UIADD3 UR37, UPT, UPT, UR20, 0x1, URZ ;  /* 0x0000000114257890 */ /* 0x000fe4000fffe0ff */
[----:B------:R-:W-:Y:S02]  /*2030*/  UIADD3 UR29, UPT, UPT, UR21, 0x1, URZ ;  /* 0x00000001151d7890 */ /* 0x000fe4000fffe0ff */
[----:B------:R-:W-:Y:S02]  /*2040*/  UISETP.NE.AND UP2, UPT, UR37, UR49, UPT ;  /* 0x000000312500728c */ /* 0x000fe4000bf45270 */
[----:B------:R-:W-:Y:S02]  /*2050*/  UIADD3 UR26, UPT, UPT, UR22, 0x1, URZ ;  /* 0x00000001161a7890 */ /* 0x000fe4000fffe0ff */
[----:B------:R-:W-:Y:S01]  /*2060*/  UIADD3 UR36, UPT, UPT, UR36, 0x1, URZ ;  /* 0x0000000124247890 */ /* 0x000fe2000fffe0ff */
[----:B------:R-:W-:Y:S01]  /*2070*/  UMOV UR44, 0x0 ;  /* 0x00000000002c7882 */ /* 0x000fe20000000000 */
[----:B------:R-:W-:Y:S01]  /*2080*/  UMOV UR45, 0x10000000 ;  /* 0x10000000002d7882 */ /* 0x000fe20000000000 */
[----:B------:R-:W-:Y:S01]  /*2090*/  UMOV UR17, UR9 ;  /* 0x0000000900117c82 */ /* 0x000fe20008000000 */
[----:B------:R2:W-:Y:S01]  /*20a0*/  UTMALDG.5D.IM2COL.2CTA [UR8], [UR34], UR7, desc[UR44] ;  /* 0x00002c08220073b4 */ /* 0x0005e20008261007 */
[----:B------:R-:W-:Y:S02]  /*20b0*/  UMOV UR18, UR10 ;  /* 0x0000000a00127c82 */ /* 0x000fe40008000000 */
[----:B------:R-:W-:Y:S04]  /*20c0*/  @UP2 UIADD3 UR29, UPT, UPT, UR21, URZ, URZ ;  /* 0x000000ff151d2290 */ /* 0x000fe8000fffe0ff */
[----:B------:R-:W-:Y:S01]  /*20d0*/  UISETP.NE.AND UP1, UPT, UR29, UR40, UPT ;  /* 0x000000281d00728c */ /* 0x000fe2000bf25270 */
[----:B------:R4:W-:Y:S10]  /*20e0*/  UTMALDG.5D.2CTA [UR16], [UR32], desc[UR44] ;  /* 0x00002c10200075b4 */ /* 0x0009f40008221000 */
[----:B------:R-:W-:Y:S04]  /*20f0*/  @UP1 UIADD3 UR26, UPT, UPT, UR22, URZ, URZ ;  /* 0x000000ff161a1290 */ /* 0x000fe8000fffe0ff */
[----:B------:R-:W-:Y:S02]  /*2100*/  UISETP.NE.AND UP0, UPT, UR26, UR41, UPT ;  /* 0x000000291a00728c */ /* 0x000fe4000bf05270 */
[----:B--2---:R-:W-:Y:S09]  /*2110*/  UIADD3 UR8, UPT, UPT, UR28, 0x1, URZ ;  /* 0x000000011c087890 */ /* 0x004ff2000fffe0ff */
[----:B------:R-:W-:Y:S01]  /*2120*/  @UP0 UIADD3 UR8, UPT, UPT, UR28, URZ, URZ ;  /* 0x000000ff1c080290 */ /* 0x000fe2000fffe0ff */
[----:B------:R-:W-:Y:S01]  /*2130*/  UMOV UR7, UR31 ;  /* 0x0000001f00077c82 */ /* 0x000fe20008000000 */
[----:B----4-:R-:W-:Y:S02]  /*2140*/  USEL UR22, UR26, URZ, UP0 ;  /* 0x000000ff1a167287 */ /* 0x010fe40008000000 */
[----:B------:R-:W-:Y:S02]  /*2150*/  UISETP.NE.AND UP0, UPT, UR36, UR42, UPT ;  /* 0x0000002a2400728c */ /* 0x000fe4000bf05270 */
[----:B------:R-:W-:Y:S02]  /*2160*/  USEL UR20, UR37, URZ, UP2 ;  /* 0x000000ff25147287 */ /* 0x000fe40009000000 */
[----:B------:R-:W-:Y:S01]  /*2170*/  USEL UR21, UR29, URZ, UP1 ;  /* 0x000000ff1d157287 */ /* 0x000fe20008800000 */
[----:B------:R-:W-:Y:S04]  /*2180*/  UMOV UR28, UR8 ;  /* 0x00000008001c7c82 */ /* 0x000fe80008000000 */
[----:B---3--:R-:W-:Y:S07]  /*2190*/  BRA.U UP0, `(.L_x_29) ;  /* 0xfffffff900fc7547 */ /* 0x008fee000b83ffff */
.L_x_23:
[----:B------:R-:W-:Y:S01]  /*21a0*/  ULEA UR4, UR31, UR30, 0x3 ;  /* 0x0000001e1f047291 */ /* 0x000fe2000f8e18ff */
[----:B-1----:R-:W-:Y:S01]  /*21b0*/  MOV R0, UR27 ;  /* 0x0000001b00007c02 */ /* 0x002fe20008000f00 */
[----:B------:R-:W-:Y:S01]  /*21c0*/  @!P1 SYNCS.ARRIVE.TRANS64.A1T0 RZ, [UR30+0x178], RZ ;  /* 0x000178ffffff99a7 */ /* 0x000fe2000810001e */
[----:B------:R-:W-:Y:S02]  /*21d0*/  UISETP.GE.AND UP0, UPT, UR51, 0x1, UPT ;  /* 0x000000013300788c */ /* 0x000fe4000bf06270 */
[----:B------:R-:W-:-:S04]  /*21e0*/  SHF.L.U32 R0, R0, 0x1f, RZ ;  /* 0x0000001f00007819 */ /* 0x000fc800000006ff */
[----:B--2---:R1:W2:Y:S03]  /*21f0*/  SYNCS.PHASECHK.TRANS64.TRYWAIT P0, [UR4+0xa0], R0 ;  /* 0x0000a000ff0075a7 */ /* 0x0042a60008001104 */
[----:B------:R-:W-:Y:S05]  /*2200*/  BRA.U !UP0, `(.L_x_30) ;  /* 0x0000000508a47547 */ /* 0x000fea000b800000 */
[----:B------:R-:W3:Y:S01]  /*2210*/  LDCU.128 UR8, c[0x0][0x480] ;  /* 0x00009000ff0877ac */ /* 0x000ee20008000c00 */
[----:B------:R-:W4:Y:S01]  /*2220*/  LDCU.128 UR32, c[0x0][0x490] ;  /* 0x00009200ff2077ac */ /* 0x000f220008000c00 */
[----:B------:R-:W1:Y:S01]  /*2230*/  LDCU UR13, c[0x0][0x4c8] ;  /* 0x00009900ff0d77ac */ /* 0x000e620008000800 */
        /* <DEDUP_REMOVED lines=10> */
[----:B------:R-:W1:Y:S05]  /*22e0*/  LDCU.64 UR40, c[0x0][0x390] ;  /* 0x00007200ff2877ac */ /* 0x000e6a0008000a00 */
[----:B------:R-:W-:Y:S01]  /*22f0*/  UMOV UR4, UR7 ;  /* 0x0000000700047c82 */ /* 0x000fe20008000000 */
[----:B------:R-:W1:Y:S01]  /*2300*/  LDCU.64 UR24, c[0x0][0x4d0] ;  /* 0x00009a00ff1877ac */ /* 0x000e620008000a00 */
[----:B------:R-:W-:Y:S01]  /*2310*/  USHF.R.U32.HI UR4, URZ, UR33, UR4 ;  /* 0x00000021ff047299 */ /* 0x000fe20008011604 */
[----:B------:R-:W4:Y:S03]  /*2320*/  LDCU.64 UR32, c[0x0][0x4c0] ;  /* 0x00009800ff2077ac */ /* 0x000f260008000a00 */
[----:B------:R-:W-:-:S02]  /*2330*/  USEL UR4, UR5, UR4, !UP0 ;  /* 0x0000000405047287 */ /* 0x000fc4000c000000 */
[----:B------:R-:W-:Y:S02]  /*2340*/  UISETP.NE.AND UP0, UPT, UR34, 0x1, UPT ;  /* 0x000000012200788c */ /* 0x000fe4000bf05270 */
[----:B------:R-:W-:Y:S02]  /*2350*/  UIMAD.WIDE.U32 UR6, UR4, UR35, URZ ;  /* 0x00000023040672a5 */ /* 0x000fe4000f8e00ff */
[----:B------:R-:W-:Y:S01]  /*2360*/  UIADD3 UR42, UPT, UPT, UR51, UR42, URZ ;  /* 0x0000002a332a7290 */ /* 0x000fe2000fffe0ff */
[----:B------:R-:W-:-:S04]  /*2370*/  UMOV UR37, UR51 ;  /* 0x0000003300257c82 */ /* 0x000fc80008000000 */
[----:B------:R-:W-:Y:S01]  /*2380*/  UMOV UR6, UR7 ;  /* 0x0000000700067c82 */ /* 0x000fe20008000000 */
[----:B------:R-:W-:Y:S02]  /*2390*/  UIADD3 UR7, UPT, UPT, -UR5, URZ, URZ ;  /* 0x000000ff05077290 */ /* 0x000fe4000fffe1ff */
[----:B---3--:R-:W-:Y:S02]  /*23a0*/  USHF.R.U32.HI UR6, URZ, UR9, UR6 ;  /* 0x00000009ff067299 */ /* 0x008fe40008011606 */
[----:B------:R-:W-:Y:S02]  /*23b0*/  UIMAD UR7, UR8, UR7, UR43 ;  /* 0x00000007080772a4 */ /* 0x000fe4000f8e022b */
[----:B------:R-:W-:Y:S02]  /*23c0*/  USEL UR14, UR4, UR6, !UP0 ;  /* 0x00000006040e7287 */ /* 0x000fe4000c000000 */
[----:B------:R-:W-:Y:S02]  /*23d0*/  UIADD3 UR6, UPT, UPT, -UR4, URZ, URZ ;  /* 0x000000ff04067290 */ /* 0x000fe4000fffe1ff */
[----:B------:R-:W-:-:S02]  /*23e0*/  UIADD3 UR9, UPT, UPT, -UR14, URZ, URZ ;  /* 0x000000ff0e097290 */ /* 0x000fc4000fffe1ff */
[----:B------:R-:W-:Y:S02]  /*23f0*/  UIMAD UR12, UR11, UR6, UR5 ;  /* 0x000000060b0c72a4 */ /* 0x000fe4000f8e0205 */
[----:B------:R-:W-:Y:S02]  /*2400*/  UIMAD UR9, UR34, UR9, UR4 ;  /* 0x00000009220972a4 */ /* 0x000fe4000f8e0204 */
[----:B----4-:R-:W-:Y:S01]  /*2410*/  UIMAD UR11, UR7, UR32, UR10 ;  /* 0x00000020070b72a4 */ /* 0x010fe2000f8e020a */
[----:B------:R-:W3:Y:S02]  /*2420*/  LDCU UR43, c[0x0][0x38c] ;  /* 0x00007180ff2b77ac */ /* 0x000ee40008000800 */
[----:B------:R-:W4:Y:S01]  /*2430*/  LDCU UR6, c[0x0][0x500] ;  /* 0x0000a000ff0677ac */ /* 0x000f220008000800 */
[----:B------:R-:W2:Y:S01]  /*2440*/  LDCU.64 UR4, c[0x0][0x4f8] ;  /* 0x00009f00ff0477ac */ /* 0x000ea20008000a00 */
[----:B-1----:R-:W-:Y:S02]  /*2450*/  UIMAD UR12, UR12, UR33, UR16 ;  /* 0x000000210c0c72a4 */ /* 0x002fe4000f8e0210 */
[----:B------:R-:W-:Y:S01]  /*2460*/  UIMAD UR13, UR9, UR13, UR17 ;  /* 0x0000000d090d72a4 */ /* 0x000fe2000f8e0211 */
[----:B------:R-:W-:-:S11]  /*2470*/  UMOV UR7, UR31 ;  /* 0x0000001f00077c82 */ /* 0x000fd60008000000 */
.L_x_36:
[----:B------:R-:W-:Y:S01]  /*2480*/  @!P3 MOV R3, 0x5000 ;  /* 0x000050000003b802 */ /* 0x000fe20000000f00 */
[----:B------:R-:W-:Y:S01]  /*2490*/  ULEA UR9, UR7, UR30, 0x3 ;  /* 0x0000001e07097291 */ /* 0x000fe2000f8e18ff */
[----:B--2---:R-:W-:Y:S11]  /*24a0*/  @P0 BRA `(.L_x_31) ;  /* 0x0000000000100947 */ /* 0x004ff60003800000 */
[----:B------:R-:W-:Y:S04]  /*24b0*/  MOV R0, UR27 ;  /* 0x0000001b00007c02 */ /* 0x000fe80008000f00 */
[----:B------:R-:W-:Y:S04]  /*24c0*/  SHF.L.U32 R5, R0, 0x1f, RZ ;  /* 0x0000001f00057819 */ /* 0x000fe800000006ff */
[----:B------:R-:W1:Y:S02]  /*24d0*/  SYNCS.PHASECHK.TRANS64.TRYWAIT P0, [UR9+0xa0], R5 ;  /* 0x0000a005ff0075a7 */ /* 0x000e640008001109 */
[----:B-1----:R-:W-:Y:S05]  /*24e0*/  @!P0 BRA `(.L_x_32) ;  /* 0x0000006c00a48947 */ /* 0x002fea0003800000 */
.L_x_31:
[----:B------:R2:W-:Y:S01]  /*24f0*/  @!P3 SYNCS.ARRIVE.TRANS64 RZ, [UR9], R3 ;  /* 0x00000003ffffb9a7 */ /* 0x0005e20008000009 */
[----:B------:R-:W-:Y:S04]  /*2500*/  ULOP3.LUT UR8, UR38, 0x2, URZ, 0xfc, !UPT ;  /* 0x0000000226087892 */ /* 0x000fe8000f8efcff */
[----:B------:R-:W-:Y:S09]  /*2510*/  UISETP.NE.AND UP0, UPT, UR8, 0x2, UPT ;  /* 0x000000020800788c */ /* 0x000ff2000bf05270 */
[----:B------:R-:W-:Y:S05]  /*2520*/  BRA.U UP0, `(.L_x_33) ;  /* 0x0000000100047547 */ /* 0x000fea000b800000 */
[----:B---34-:R-:W-:Y:S05]  /*2530*/  BPT.TRAP 0x1 ;  /* 0x000000040000795c */ /* 0x018fea0000300000 */
.L_x_33:
[----:B------:R-:W-:Y:S04]  /*2540*/  BSSY.RECONVERGENT B0, `(.L_x_34) ;  /* 0x0000003000007945 */ /* 0x000fe80003800200 */
[----:B------:R-:W-:Y:S05]  /*2550*/  @P2 BRA `(.L_x_35) ;  /* 0x0000000000042947 */ /* 0x000fea0003800000 */
[----:B---34-:R-:W-:Y:S05]  /*2560*/  BPT.TRAP 0x1 ;  /* 0x000000040000795c */ /* 0x018fea0000300000 */
.L_x_35:
[----:B---34-:R-:W-:Y:S05]  /*2570*/  BSYNC.RECONVERGENT B0 ;  /* 0x0000000000007941 */ /* 0x018fea0003800200 */
.L_x_34:
[----:B------:R-:W-:Y:S02]  /*2580*/  UIADD3 UR8, UPT, UPT, UR7, 0x1, URZ ;  /* 0x0000000107087890 */ /* 0x000fe4000fffe0ff */
[----:B------:R-:W-:Y:S02]  /*2590*/  UIMAD UR16, UR20, UR23, UR4 ;  /* 0x00000017141072a4 */ /* 0x000fe4000f8e0204 */
[----:B------:R-:W-:Y:S02]  /*25a0*/  UISETP.NE.AND UP0, UPT, UR8, 0x14, UPT ;  /* 0x000000140800788c */ /* 0x000fe4000bf05270 */
[----:B------:R-:W-:Y:S02]  /*25b0*/  UIMAD UR15, UR21, UR24, UR5 ;  /* 0x00000018150f72a4 */ /* 0x000fe4000f8e0205 */
[----:B------:R-:W-:Y:S02]  /*25c0*/  USEL UR10, URZ, 0x1, UP0 ;  /* 0x00000001ff0a7887 */ /* 0x000fe40008000000 */
[----:B------:R-:W-:Y:S02]  /*25d0*/  USEL UR31, UR8, URZ, UP0 ;  /* 0x000000ff081f7287 */ /* 0x000fe40008000000 */
[----:B------:R-:W-:Y:S02]  /*25e0*/  ULOP3.LUT UR27, UR27, UR10, URZ, 0x3c, !UPT ;  /* 0x0000000a1b1b7292 */ /* 0x000fe4000f8e3cff */
[----:B------:R-:W-:Y:S02]  /*25f0*/  ULEA UR8, UR31, UR30, 0x3 ;  /* 0x0000001e1f087291 */ /* 0x000fe4000f8e18ff */
[----:B------:R-:W-:Y:S02]  /*2600*/  ULEA UR17, UR7, UR30, 0xb ;  /* 0x0000001e07117291 */ /* 0x000fe4000f8e58ff */
[----:B------:R-:W-:Y:S01]  /*2610*/  ULEA UR15, UR15, UR16, 0x5 ;  /* 0x000000100f0f7291 */ /* 0x000fe2000f8e28ff */
[----:B-1----:R-:W-:Y:S01]  /*2620*/  MOV R0, UR27 ;  /* 0x0000001b00007c02 */ /* 0x002fe20008000f00 */
[----:B------:R-:W-:Y:S02]  /*2630*/  UIADD3 UR34, UP0, UPT, UR46, 0x80, URZ ;  /* 0x000000802e227890 */ /* 0x000fe4000ff1e0ff */
[----:B------:R-:W-:Y:S01]  /*2640*/  ULOP3.LUT UR9, UR9, 0xfefffff8, URZ, 0xc0, !UPT ;  /* 0xfefffff809097892 */ /* 0x000fe2000f8ec0ff */
[----:B--2---:R-:W-:Y:S01]  /*2650*/  SHF.L.U32 R3, R0, 0x1f, RZ ;  /* 0x0000001f00037819 */ /* 0x004fe200000006ff */
[----:B------:R-:W-:Y:S02]  /*2660*/  USHF.L.U32 UR10, UR28, 0x5, URZ ;  /* 0x000000051c0a7899 */ /* 0x000fe400080006ff */
[----:B------:R-:W-:Y:S01]  /*2670*/  UIADD3.X UR35, UPT, UPT, URZ, UR47, URZ, UP0, !UPT ;  /* 0x0000002fff237290 */ /* 0x000fe200087fe4ff */
[----:B------:R1:W2:Y:S01]  /*2680*/  SYNCS.PHASECHK.TRANS64.TRYWAIT P0, [UR8+0xa0], R3 ;  /* 0x0000a003ff0075a7 */ /* 0x0002a20008001108 */
[----:B------:R-:W-:Y:S02]  /*2690*/  ULEA UR8, UR7, UR30, 0xd ;  /* 0x0000001e07087291 */ /* 0x000fe4000f8e68ff */
[----:B------:R-:W-:Y:S02]  /*26a0*/  UIMAD UR7, UR22, UR25, UR6 ;  /* 0x00000019160772a4 */ /* 0x000fe4000f8e0206 */
[----:B------:R-:W-:Y:S02]  /*26b0*/  UIADD3 UR8, UPT, UPT, UR8, 0x6400, URZ ;  /* 0x0000640008087890 */ /* 0x000fe4000fffe0ff */
[----:B------:R-:W-:Y:S02]  /*26c0*/  ULEA UR7, UR7, UR15, 0xa ;  /* 0x0000000f07077291 */ /* 0x000fe4000f8e50ff */
[----:B------:R-:W-:Y:S02]  /*26d0*/  UIADD3 UR32, UP3, UPT, UR46, 0x200, URZ ;  /* 0x000002002e207890 */ /* 0x000fe4000ff7e0ff */
[----:B------:R-:W-:Y:S02]  /*26e0*/  UPRMT UR7, UR7, 0x5410, URZ ;  /* 0x0000541007077896 */ /* 0x000fe400080000ff */
[----:B------:R-:W-:Y:S02]  /*26f0*/  UIADD3.X UR33, UPT, UPT, URZ, UR47, URZ, UP3, !UPT ;  /* 0x0000002fff217290 */ /* 0x000fe40009ffe4ff */
[----:B------:R-:W-:Y:S02]  /*2700*/  UIADD3 UR16, UPT, UPT, UR17, 0x2e400, URZ ;  /* 0x0002e40011107890 */ /* 0x000fe4000fffe0ff */
[----:B------:R-:W-:Y:S02]  /*2710*/  UIADD3 UR36, UPT, UPT, UR20, 0x1, URZ ;  /* 0x0000000114247890 */ /* 0x000fe4000fffe0ff */
[----:B------:R-:W-:Y:S02]  /*2720*/  UIADD3 UR29, UPT, UPT, UR21, 0x1, URZ ;  /* 0x00000001151d7890 */ /* 0x000fe4000fffe0ff */
[----:B------:R-:W-:Y:S02]  /*2730*/  UISETP.NE.AND UP2, UPT, UR36, UR43, UPT ;  /* 0x0000002b2400728c */ /* 0x000fe4000bf45270 */
[----:B------:R-:W-:Y:S01]  /*2740*/  UIADD3 UR26, UPT, UPT, UR22, 0x1, URZ ;  /* 0x00000001161a7890 */ /* 0x000fe2000fffe0ff */
[----:B------:R-:W-:Y:S01]  /*2750*/  UMOV UR44, 0x0 ;  /* 0x00000000002c7882 */ /* 0x000fe20000000000 */
[----:B------:R-:W-:Y:S01]  /*2760*/  UMOV UR45, 0x10000000 ;  /* 0x10000000002d7882 */ /* 0x000fe20000000000 */
[----:B------:R-:W-:Y:S01]  /*2770*/  UMOV UR17, UR9 ;  /* 0x0000000900117c82 */ /* 0x000fe20008000000 */
[----:B------:R3:W-:Y:S01]  /*2780*/  UTMALDG.5D.IM2COL.2CTA [UR8], [UR34], UR7, desc[UR44] ;  /* 0x00002c08220073b4 */ /* 0x0007e20008261007 */
[----:B------:R-:W-:Y:S04]  /*2790*/  UMOV UR18, UR10 ;  /* 0x0000000a00127c82 */ /* 0x000fe80008000000 */
[----:B------:R-:W-:Y:S04]  /*27a0*/  @UP2 UIADD3 UR29, UPT, UPT, UR21, URZ, URZ ;  /* 0x000000ff151d2290 */ /* 0x000fe8000fffe0ff */
[----:B------:R-:W-:Y:S01]  /*27b0*/  UISETP.NE.AND UP1, UPT, UR29, UR40, UPT ;  /* 0x000000281d00728c */ /* 0x000fe2000bf25270 */
[----:B------:R4:W-:Y:S10]  /*27c0*/  UTMALDG.5D.2CTA [UR16], [UR32], desc[UR44] ;  /* 0x00002c10200075b4 */ /* 0x0009f40008221000 */
[----:B------:R-:W-:Y:S04]  /*27d0*/  @UP1 UIADD3 UR26, UPT, UPT, UR22, URZ, URZ ;  /* 0x000000ff161a1290 */ /* 0x000fe8000fffe0ff */
[----:B------:R-:W-:Y:S02]  /*27e0*/  UISETP.NE.AND UP0, UPT, UR26, UR41, UPT ;  /* 0x000000291a00728c */ /* 0x000fe4000bf05270 */
[----:B---3--:R-:W-:Y:S09]  /*27f0*/  UIADD3 UR8, UPT, UPT, UR28, 0x1, URZ ;  /* 0x000000011c087890 */ /* 0x008ff2000fffe0ff */
[----:B------:R-:W-:Y:S02]  /*2800*/  @UP0 UIADD3 UR8, UPT, UPT, UR28, URZ, URZ ;  /* 0x000000ff1c080290 */ /* 0x000fe4000fffe0ff */
[----:B------:R-:W-:Y:S02]  /*2810*/  UIADD3 UR7, UPT, UPT, UR37, -0x1, URZ ;  /* 0xffffffff25077890 */ /* 0x000fe4000fffe0ff */
[----:B----4-:R-:W-:Y:S02]  /*2820*/  USEL UR22, UR26, URZ, UP0 ;  /* 0x000000ff1a167287 */ /* 0x010fe40008000000 */
[----:B------:R-:W-:Y:S02]  /*2830*/  UISETP.GT.U32.AND UP0, UPT, UR37, 0x1, UPT ;  /* 0x000000012500788c */ /* 0x000fe4000bf04070 */
[----:B------:R-:W-:Y:S02]  /*2840*/  USEL UR20, UR36, URZ, UP2 ;  /* 0x000000ff24147287 */ /* 0x000fe40009000000 */
[----:B------:R-:W-:Y:S01]  /*2850*/  USEL UR21, UR29, URZ, UP1 ;  /* 0x000000ff1d157287 */ /* 0x000fe20008800000 */
[----:B------:R-:W-:Y:S01]  /*2860*/  UMOV UR37, UR7 ;  /* 0x0000000700257c82 */ /* 0x000fe20008000000 */
[----:B------:R-:W-:Y:S01]  /*2870*/  UMOV UR7, UR31 ;  /* 0x0000001f00077c82 */ /* 0x000fe20008000000 */
[----:B------:R-:W-:Y:S02]  /*2880*/  UMOV UR28, UR8 ;  /* 0x00000008001c7c82 */ /* 0x000fe40008000000 */
[----:B-1----:R-:W-:Y:S07]  /*2890*/  BRA.U UP0, `(.L_x_36) ;  /* 0xfffffff900f87547 */ /* 0x002fee000b83ffff */
.L_x_30:
[----:B------:R-:W-:Y:S01]  /*28a0*/  SHF.L.U32 R3, R2, 0x1f, RZ ;  /* 0x0000001f02037819 */ /* 0x000fe200000006ff */
[----:B------:R-:W-:-:S03]  /*28b0*/  NOP ;  /* 0x0000000000007918 */ /* 0x000fc60000000000 */
[----:B--2---:R-:W2:Y:S02]  /*28c0*/  SYNCS.PHASECHK.TRANS64.TRYWAIT P0, [UR30+0x180], R3 ;  /* 0x00018003ff0075a7 */ /* 0x004ea4000800111e */
[----:B--2---:R-:W-:Y:S05]  /*28d0*/  @!P0 BRA `(.L_x_37) ;  /* 0x0000006800c08947 */ /* 0x004fea0003800000 */
.L_x_146:
[----:B------:R-:W2:Y:S01]  /*28e0*/  LDS.128 R4, [UR30+0x1c0] ;  /* 0x0001c01eff047984 */ /* 0x000ea20008000c00 */
[----:B------:R-:W-:Y:S02]  /*28f0*/  UIADD3 UR4, UPT, UPT, UR30, 0x188, URZ ;  /* 0x000001881e047890 */ /* 0x000fe4000fffe0ff */
[----:B------:R-:W-:Y:S01]  /*2900*/  UISETP.GE.AND UP0, UPT, UR39, 0x1, UPT ;  /* 0x000000012700788c */ /* 0x000fe2000bf06270 */
[----:B------:R-:W-:Y:S01]  /*2910*/  @!PT LDS RZ, [RZ] ;  /* 0x00000000fffff984 */ /* 0x000fe20000000800 */
[----:B------:R-:W-:Y:S01]  /*2920*/  @!PT LDS RZ, [RZ] ;  /* 0x00000000fffff984 */ /* 0x000fe20000000800 */
[----:B------:R-:W-:Y:S01]  /*2930*/  @!PT LDS RZ, [RZ] ;  /* 0x00000000fffff984 */ /* 0x000fe20000000800 */
[----:B------:R-:W-:Y:S01]  /*2940*/  @!PT LDS RZ, [RZ] ;  /* 0x00000000fffff984 */ /* 0x000fe20000000800 */
[----:B------:R3:W-:Y:S06]  /*2950*/  MEMBAR.ALL.CTA ;  /* 0x0000000000007992 */ /* 0x0007ec0000008000 */
[----:B---3--:R-:W3:Y:S01]  /*2960*/  FENCE.VIEW.ASYNC.S ;  /* 0x00000000000073c6 */ /* 0x008ee20000000000 */
[----:B------:R-:W-:-:S09]  /*2970*/  UPRMT UR4, URZ, 0x654, UR4 ;  /* 0x00000654ff047896 */ /* 0x000fd20008000004 */
[----:B---3--:R-:W-:Y:S01]  /*2980*/  SYNCS.ARRIVE.TRANS64.RED.A1T0 RZ, [UR4], RZ ;  /* 0x000000ffffff79a7 */ /* 0x008fe20008100404 */
[----:B--2---:R-:W-:-:S13]  /*2990*/  LOP3.LUT P0, RZ, R6, 0x1, RZ, 0xc0, !PT ;  /* 0x0000000106ff7812 */ /* 0x004fda000780c0ff */
[----:B------:R-:W-:Y:S01]  /*29a0*/  VOTEU.ANY UP1, P0 ;  /* 0x0000000000ff7886 */ /* 0x000fe20000020100 */
[----:B------:R-:W-:-:S13]  /*29b0*/  PLOP3.LUT P0, PT, PT, PT, UP1, 0x80, 0x8 ;  /* 0x000000000008781c */ /* 0x000fda0003f0f018 */
[----:B-1----:R-:W-:Y:S02]  /*29c0*/  @P0 MOV R0, R4 ;  /* 0x0000000400000202 */ /* 0x002fe40000000f00 */
[----:B------:R-:W-:Y:S02]  /*29d0*/  @P0 LOP3.LUT R4, R5, 0xffff, RZ, 0xc0, !PT ;  /* 0x0000ffff05040812 */ /* 0x000fe400078ec0ff */
[----:B------:R-:W-:Y:S02]  /*29e0*/  @P0 R2UR UR6, R0 ;  /* 0x00000000000602ca */ /* 0x000fe400000e0000 */
[----:B------:R-:W-:-:S11]  /*29f0*/  @P0 R2UR UR5, R4 ;  /* 0x00000000040502ca */ /* 0x000fd600000e0000 */
[----:B------:R-:W-:Y:S02]  /*2a00*/  @UP1 UMOV UR50, UR6 ;  /* 0x0000000600321c82 */ /* 0x000fe40008000000 */
[----:B------:R-:W-:Y:S01]  /*2a10*/  @UP1 UMOV UR48, UR5 ;  /* 0x0000000500301c82 */ /* 0x000fe20008000000 */
[----:B------:R-:W-:Y:S05]  /*2a20*/  BRA.U !UP0, `(.L_x_38) ;  /* 0x0000000108d47547 */ /* 0x000fea000b800000 */
[----:B------:R-:W1:Y:S01]  /*2a30*/  LDCU.128 UR16, c[0x0][0xc10] ;  /* 0x00018200ff1077ac */ /* 0x000e620008000c00 */
[----:B------:R-:W2:Y:S01]  /*2a40*/  LDCU UR20, c[0x0][0xc20] ;  /* 0x00018400ff1477ac */ /* 0x000ea20008000800 */
[----:B------:R-:W3:Y:S01]  /*2a50*/  LDCU UR13, c[0x0][0xc0c] ;  /* 0x00018180ff0d77ac */ /* 0x000ee20008000800 */
[----:B------:R-:W4:Y:S01]  /*2a60*/  LDCU.64 UR14, c[0x0][0xc28] ;  /* 0x00018500ff0e77ac */ /* 0x000f220008000a00 */
[----:B------:R-:W-:Y:S02]  /*2a70*/  UISETP.NE.AND UP3, UPT, UR39, 0x1, UPT ;  /* 0x000000012700788c */ /* 0x000fe4000bf65270 */
[----:B-1----:R-:W-:Y:S02]  /*2a80*/  UIMAD.WIDE.U32 UR4, UR52, UR19, URZ ;  /* 0x00000013340472a5 */ /* 0x002fe4000f8e00ff */
[----:B------:R-:W-:Y:S02]  /*2a90*/  UIMAD.WIDE.U32 UR6, UR54, UR16, URZ ;  /* 0x00000010360672a5 */ /* 0x000fe4000f8e00ff */
[----:B------:R-:W-:-:S02]  /*2aa0*/  UISETP.NE.AND UP0, UPT, UR18, 0x1, UPT ;  /* 0x000000011200788c */ /* 0x000fc4000bf05270 */
[----:B------:R-:W-:Y:S01]  /*2ab0*/  UIMAD.WIDE.U32 UR10, UR48, UR19, URZ ;  /* 0x00000013300a72a5 */ /* 0x000fe2000f8e00ff */
[----:B------:R-:W-:Y:S01]  /*2ac0*/  UMOV UR4, UR5 ;  /* 0x0000000500047c82 */ /* 0x000fe20008000000 */
[----:B---3--:R-:W-:Y:S02]  /*2ad0*/  UISETP.NE.AND UP2, UPT, UR13, 0x1, UPT ;  /* 0x000000010d00788c */ /* 0x008fe4000bf45270 */
[----:B--2---:R-:W-:Y:S02]  /*2ae0*/  USHF.R.U32.HI UR5, URZ, UR20, UR4 ;  /* 0x00000014ff057299 */ /* 0x004fe40008011604 */
[----:B------:R-:W-:Y:S01]  /*2af0*/  UIMAD.WIDE.U32 UR8, UR50, UR16, URZ ;  /* 0x00000010320872a5 */ /* 0x000fe2000f8e00ff */
[----:B------:R-:W-:Y:S01]  /*2b00*/  UMOV UR4, UR7 ;  /* 0x0000000700047c82 */ /* 0x000fe20008000000 */
[----:B------:R-:W-:Y:S02]  /*2b10*/  USEL UR5, UR52, UR5, !UP0 ;  /* 0x0000000534057287 */ /* 0x000fe4000c000000 */
[----:B------:R-:W-:-:S02]  /*2b20*/  USHF.R.U32.HI UR4, URZ, UR17, UR4 ;  /* 0x00000011ff047299 */ /* 0x000fc40008011604 */
[----:B----4-:R-:W-:Y:S02]  /*2b30*/  UIMAD.WIDE.U32 UR6, UR5, UR14, URZ ;  /* 0x0000000e050672a5 */ /* 0x010fe4000f8e00ff */
[----:B------:R-:W-:Y:S01]  /*2b40*/  USEL UR12, UR54, UR4, !UP2 ;  /* 0x00000004360c7287 */ /* 0x000fe2000d000000 */
[----:B------:R-:W-:Y:S02]  /*2b50*/  UMOV UR8, UR9 ;  /* 0x0000000900087c82 */ /* 0x000fe40008000000 */
[----:B------:R-:W-:Y:S01]  /*2b60*/  UMOV UR4, UR11 ;  /* 0x0000000b00047c82 */ /* 0x000fe20008000000 */
[----:B------:R-:W-:Y:S01]  /*2b70*/  UIMAD.WIDE.U32 UR10, UR12, UR14, URZ ;  /* 0x0000000e0c0a72a5 */ /* 0x000fe2000f8e00ff */
[----:B------:R-:W-:Y:S01]  /*2b80*/  UMOV UR6, UR7 ;  /* 0x0000000700067c82 */ /* 0x000fe20008000000 */
[----:B------:R-:W-:Y:S02]  /*2b90*/  USHF.R.U32.HI UR4, URZ, UR20, UR4 ;  /* 0x00000014ff047299 */ /* 0x000fe40008011604 */
[----:B------:R-:W-:-:S02]  /*2ba0*/  @UP3 USHF.R.U32.HI UR5, URZ, UR15, UR6 ;  /* 0x0000000fff053299 */ /* 0x000fc40008011606 */
[----:B------:R-:W-:Y:S01]  /*2bb0*/  USHF.R.U32.HI UR17, URZ, UR17, UR8 ;  /* 0x00000011ff117299 */ /* 0x000fe20008011608 */
[----:B------:R-:W-:Y:S01]  /*2bc0*/  UMOV UR6, UR11 ;  /* 0x0000000b00067c82 */ /* 0x000fe20008000000 */
[----:B------:R-:W-:Y:S02]  /*2bd0*/  USEL UR4, UR48, UR4, !UP0 ;  /* 0x0000000430047287 */ /* 0x000fe4000c000000 */
[----:B------:R-:W-:Y:S02]  /*2be0*/  @UP3 USHF.R.U32.HI UR12, URZ, UR15, UR6 ;  /* 0x0000000fff0c3299 */ /* 0x000fe40008011606 */
[----:B------:R-:W-:Y:S02]  /*2bf0*/  UIMAD UR6, UR39, UR5, URZ ;  /* 0x00000005270672a4 */ /* 0x000fe4000f8e02ff */
[----:B------:R-:W-:Y:S02]  /*2c00*/  USEL UR5, UR50, UR17, !UP2 ;  /* 0x0000001132057287 */ /* 0x000fe4000d000000 */
[----:B------:R-:W-:-:S02]  /*2c10*/  UIMAD UR8, UR39, UR12, URZ ;  /* 0x0000000c270872a4 */ /* 0x000fc4000f8e02ff */
[----:B------:R-:W-:Y:S02]  /*2c20*/  UISETP.GE.AND UP0, UPT, UR4, UR6, UPT ;  /* 0x000000060400728c */ /* 0x000fe4000bf06270 */
[----:B------:R-:W-:Y:S02]  /*2c30*/  UIMAD.WIDE.U32 UR6, UR4, UR14, URZ ;  /* 0x0000000e040672a5 */ /* 0x000fe4000f8e00ff */
[----:B------:R-:W-:Y:S02]  /*2c40*/  UISETP.GE.OR UP0, UPT, UR5, UR8, UP0 ;  /* 0x000000080500728c */ /* 0x000fe40008706670 */
[----:B------:R-:W-:Y:S02]  /*2c50*/  UIMAD.WIDE.U32 UR8, UR5, UR14, URZ ;  /* 0x0000000e050872a5 */ /* 0x000fe4000f8e00ff */
[----:B------:R-:W-:Y:S01]  /*2c60*/  UIADD3 UR10, UPT, UPT, -UR4, URZ, URZ ;  /* 0x000000ff040a7290 */ /* 0x000fe2000fffe1ff */
[----:B------:R-:W-:Y:S02]  /*2c70*/  UMOV UR6, UR7 ;  /* 0x0000000700067c82 */ /* 0x000fe40008000000 */
[----:B------:R-:W-:-:S02]  /*2c80*/  USHF.R.U32.HI UR6, URZ, UR15, UR6 ;  /* 0x0000000fff067299 */ /* 0x000fc40008011606 */
[----:B------:R-:W-:Y:S02]  /*2c90*/  UIMAD UR10, UR18, UR10, UR48 ;  /* 0x0000000a120a72a4 */ /* 0x000fe4000f8e0230 */
[----:B------:R-:W-:Y:S01]  /*2ca0*/  USEL UR6, UR4, UR6, !UP3 ;  /* 0x0000000604067287 */ /* 0x000fe2000d800000 */
[----:B------:R-:W-:Y:S01]  /*2cb0*/  @!UP0 UMOV UR7, UR9 ;  /* 0x0000000900078c82 */ /* 0x000fe20008000000 */
[----:B------:R-:W-:Y:S02]  /*2cc0*/  UIADD3 UR9, UPT, UPT, -UR5, URZ, URZ ;  /* 0x000000ff05097290 */ /* 0x000fe4000fffe1ff */
[----:B------:R-:W-:Y:S02]  /*2cd0*/  @!UP0 USHF.R.U32.HI UR7, URZ, UR15, UR7 ;  /* 0x0000000fff078299 */ /* 0x000fe40008011607 */
[----:B------:R-:W-:Y:S02]  /*2ce0*/  UIADD3 UR8, UPT, UPT, -UR6, URZ, URZ ;  /* 0x000000ff06087290 */ /* 0x000fe4000fffe1ff */
[----:B------:R-:W-:-:S02]  /*2cf0*/  @!UP0 USEL UR7, UR5, UR7, !UP3 ;  /* 0x0000000705078287 */ /* 0x000fc4000d800000 */
[----:B------:R-:W-:Y:S02]  /*2d00*/  UIMAD UR8, UR39, UR8, UR4 ;  /* 0x00000008270872a4 */ /* 0x000fe4000f8e0204 */
[----:B------:R-:W-:Y:S02]  /*2d10*/  @!UP0 UIADD3 UR6, UPT, UPT, UR6, -UR7, URZ ;  /* 0x8000000706068290 */ /* 0x000fe4000fffe0ff */
[----:B------:R-:W-:Y:S02]  /*2d20*/  @!UP0 UIMAD UR7, UR8, UR12, UR7 ;  /* 0x0000000c080782a4 */ /* 0x000fe4000f8e0207 */
[----:B------:R-:W-:Y:S02]  /*2d30*/  @!UP0 UIMAD UR4, UR39, UR6, UR5 ;  /* 0x00000006270482a4 */ /* 0x000fe4000f8e0205 */
[----:B------:R-:W-:Y:S02]  /*2d40*/  UIMAD UR6, UR13, UR9, UR50 ;  /* 0x000000090d0672a4 */ /* 0x000fe4000f8e0232 */
[----:B------:R-:W-:Y:S01]  /*2d50*/  UIMAD UR48, UR4, UR18, UR10 ;  /* 0x00000012043072a4 */ /* 0x000fe2000f8e020a */
[----:B------:R-:W-:-:S02]  /*2d60*/  @!UP0 UMOV UR5, UR7 ;  /* 0x0000000700058c82 */ /* 0x000fc40008000000 */
[----:B------:R-:W-:-:S12]  /*2d70*/  UIMAD UR50, UR5, UR13, UR6 ;  /* 0x0000000d053272a4 */ /* 0x000fd8000f8e0206 */
.L_x_38:
[----:B------:R-:W1:Y:S02]  /*2d80*/  LDCU UR4, c[0x0][0xc30] ;  /* 0x00018600ff0477ac */ /* 0x000e640008000800 */
[----:B-1----:R-:W-:-:S09]  /*2d90*/  UISETP.NE.AND UP0, UPT, UR4, 0x1, UPT ;  /* 0x000000010400788c */ /* 0x002fd2000bf05270 */
[----:B------:R-:W-:Y:S05]  /*2da0*/  BRA.U UP0, `(.L_x_39) ;  /* 0x0000000100447547 */ /* 0x000fea000b800000 */
[----:B------:R-:W1:Y:S01]  /*2db0*/  LDCU.128 UR8, c[0x0][0xc10] ;  /* 0x00018200ff0877ac */ /* 0x000e620008000c00 */
[----:B------:R-:W2:Y:S01]  /*2dc0*/  LDCU UR12, c[0x0][0xc0c] ;  /* 0x00018180ff0c77ac */ /* 0x000ea20008000800 */
[----:B------:R-:W3:Y:S01]  /*2dd0*/  LDCU UR13, c[0x0][0xc20] ;  /* 0x00018400ff0d77ac */ /* 0x000ee20008000800 */
[----:B-1----:R-:W-:Y:S02]  /*2de0*/  UIMAD.WIDE.U32 UR6, UR50, UR8, URZ ;  /* 0x00000008320672a5 */ /* 0x002fe4000f8e00ff */
[----:B------:R-:W-:Y:S02]  /*2df0*/  UIMAD.WIDE.U32 UR4, UR48, UR11, URZ ;  /* 0x0000000b300472a5 */ /* 0x000fe4000f8e00ff */
[----:B--2---:R-:W-:Y:S02]  /*2e00*/  UISETP.NE.AND UP2, UPT, UR12, 0x1, UPT ;  /* 0x000000010c00788c */ /* 0x004fe4000bf45270 */
[----:B------:R-:W-:Y:S01]  /*2e10*/  UISETP.NE.AND UP0, UPT, UR10, 0x1, UPT ;  /* 0x000000010a00788c */ /* 0x000fe2000bf05270 */
[----:B------:R-:W-:-:S02]  /*2e20*/  UMOV UR6, UR7 ;  /* 0x0000000700067c82 */ /* 0x000fc40008000000 */
[----:B------:R-:W-:Y:S01]  /*2e30*/  UMOV UR4, UR5 ;  /* 0x0000000500047c82 */ /* 0x000fe20008000000 */
[----:B------:R-:W-:Y:S02]  /*2e40*/  USHF.R.U32.HI UR6, URZ, UR9, UR6 ;  /* 0x00000009ff067299 */ /* 0x000fe40008011606 */
[----:B---3--:R-:W-:Y:S02]  /*2e50*/  USHF.R.U32.HI UR4, URZ, UR13, UR4 ;  /* 0x0000000dff047299 */ /* 0x008fe40008011604 */
[----:B------:R-:W-:Y:S02]  /*2e60*/  USEL UR5, UR50, UR6, !UP2 ;  /* 0x0000000632057287 */ /* 0x000fe4000d000000 */
[----:B------:R-:W-:-:S04]  /*2e70*/  USEL UR4, UR48, UR4, !UP0 ;  /* 0x0000000430047287 */ /* 0x000fc8000c000000 */
[----:B------:R-:W-:Y:S02]  /*2e80*/  UIADD3 UR6, UPT, UPT, UR5, -UR4, URZ ;  /* 0x8000000405067290 */ /* 0x000fe4000fffe0ff */
[----:B------:R-:W-:Y:S02]  /*2e90*/  UIADD3 UR4, UPT, UPT, -UR5, UR4, URZ ;  /* 0x0000000405047290 */ /* 0x000fe4000fffe1ff */
[----:B------:R-:W-:Y:S02]  /*2ea0*/  UIMAD UR48, UR6, UR10, UR48 ;  /* 0x0000000a063072a4 */ /* 0x000fe4000f8e0230 */
[----:B------:R-:W-:-:S12]  /*2eb0*/  UIMAD UR50, UR4, UR12, UR50 ;  /* 0x0000000c043272a4 */ /* 0x000fd8000f8e0232 */
.L_x_39:
[----:B------:R-:W-:Y:S01]  /*2ec0*/  R2UR UR5, R93 ;  /* 0x000000005d0572ca */ /* 0x000fe200000e0000 */
[----:B------:R-:W-:Y:S01]  /*2ed0*/  UMOV UR36, UR42 ;  /* 0x0000002a00247c82 */ /* 0x000fe20008000000 */
[----:B------:R-:W-:Y:S02]  /*2ee0*/  R2UR UR4, R92 ;  /* 0x000000005c0472ca */ /* 0x000fe400000e0000 */
[----:B------:R-:W-:Y:S02]  /*2ef0*/  PLOP3.LUT P1, PT, PT, PT, PT, 0x80, 0x8 ;  /* 0x000000000008781c */ /* 0x000fe40003f2f070 */
[----:B------:R-:W-:-:S07]  /*2f00*/  LOP3.LUT R2, R2, 0x1, RZ, 0x3c, !PT ;  /* 0x0000000102027812 */ /* 0x000fce00078e3cff */
[----:B------:R-:W-:Y:S02]  /*2f10*/  UIADD3 UR53, UPT, UPT, UR50, UR5, URZ ;  /* 0x0000000532357290 */ /* 0x000fe4000fffe0ff */
[----:B------:R-:W-:Y:S01]  /*2f20*/  UIADD3 UR23, UPT, UPT, UR48, UR4, URZ ;  /* 0x0000000430177290 */ /* 0x000fe2000fffe0ff */
[----:B------:R-:W-:Y:S11]  /*2f30*/  BRA.U UP1, `(.L_x_40) ;  /* 0xffffffe901a47547 */ /* 0x000ff6000b83ffff */
[----:B------:R-:W-:Y:S01]  /*2f40*/  UIADD3 UR30, UPT, UPT, UR30, 0xa0, URZ ;  /* 0x000000a01e1e7890 */ /* 0x000fe2000fffe0ff */
[----:B------:R-:W-:-:S03]  /*2f50*/  MOV R3, UR27 ;  /* 0x0000001b00037c02 */ /* 0x000fc60008000f00 */
[----:B------:R-:W-:Y:S01]  /*2f60*/  ULEA UR4, UR31, UR30, 0x3 ;  /* 0x0000001e1f047291 */ /* 0x000fe2000f8e18ff */
[----:B------:R-:W-:-:S08]  /*2f70*/  SHF.L.U32 R3, R3, 0x1f, RZ ;  /* 0x0000001f03037819 */ /* 0x000fd000000006ff */
[----:B------:R-:W1:Y:S02]  /*2f80*/  SYNCS.PHASECHK.TRANS64.TRYWAIT P0, [UR4], R3 ;  /* 0x00000003ff0075a7 */ /* 0x000e640008001104 */
[----:B-1----:R-:W-:Y:S05]  /*2f90*/  @!P0 BRA `(.L_x_41) ;  /* 0x0000006400288947 */ /* 0x002fea0003800000 */
.L_x_148:
[----:B------:R-:W-:-:S04]  /*2fa0*/  UIADD3 UR4, UPT, UPT, UR31, 0x1, URZ ;  /* 0x000000011f047890 */ /* 0x000fc8000fffe0ff */
[----:B------:R-:W-:-:S04]  /*2fb0*/  UISETP.NE.AND UP0, UPT, UR4, 0x14, UPT ;  /* 0x000000140400788c */ /* 0x000fc8000bf05270 */
[----:B------:R-:W-:Y:S02]  /*2fc0*/  USEL UR5, URZ, 0x1, UP0 ;  /* 0x00000001ff057887 */ /* 0x000fe40008000000 */
[----:B------:R-:W-:Y:S02]  /*2fd0*/  USEL UR4, UR4, URZ, UP0 ;  /* 0x000000ff04047287 */ /* 0x000fe40008000000 */
[----:B------:R-:W-:Y:S02]  /*2fe0*/  ULOP3.LUT UR6, UR27, UR5, URZ, 0x3c, !UPT ;  /* 0x000000051b067292 */ /* 0x000fe4000f8e3cff */
[----:B------:R-:W-:-:S04]  /*2ff0*/  ULEA UR5, UR4, UR30, 0x3 ;  /* 0x0000001e04057291 */ /* 0x000fc8000f8e18ff */
[----:B-1----:R-:W-:-:S04]  /*3000*/  MOV R3, UR6 ;  /* 0x0000000600037c02 */ /* 0x002fc80008000f00 */
[----:B------:R-:W-:-:S04]  /*3010*/  SHF.L.U32 R3, R3, 0x1f, RZ ;  /* 0x0000001f03037819 */ /* 0x000fc800000006ff */
[----:B------:R-:W1:Y:S02]  /*3020*/  SYNCS.PHASECHK.TRANS64.TRYWAIT P0, [UR5], R3 ;  /* 0x00000003ff0075a7 */ /* 0x000e640008001105 */
[----:B-1----:R-:W-:Y:S05]  /*3030*/  @!P0 BRA `(.L_x_42) ;  /* 0x0000006400188947 */ /* 0x002fea0003800000 */
.L_x_150:
        /* <DEDUP_REMOVED lines=10> */
.L_x_152:
        /* <DEDUP_REMOVED lines=10> */
.L_x_154:
        /* <DEDUP_REMOVED lines=10> */
.L_x_156:
        /* <DEDUP_REMOVED lines=10> */
.L_x_158:
        /* <DEDUP_REMOVED lines=10> */
.L_x_160:
        /* <DEDUP_REMOVED lines=10> */
.L_x_162:
        /* <DEDUP_REMOVED lines=10> */
.L_x_164:
        /* <DEDUP_REMOVED lines=10> */
.L_x_166:
        /* <DEDUP_REMOVED lines=10> */
.L_x_168:
        /* <DEDUP_REMOVED lines=10> */
.L_x_170:
        /* <DEDUP_REMOVED lines=10> */
.L_x_172:
        /* <DEDUP_REMOVED lines=10> */
.L_x_174:
        /* <DEDUP_REMOVED lines=10> */
.L_x_176:
        /* <DEDUP_REMOVED lines=10> */
.L_x_178:
        /* <DEDUP_REMOVED lines=10> */
.L_x_180:
        /* <DEDUP_REMOVED lines=10> */
.L_x_182:
        /* <DEDUP_REMOVED lines=10> */
.L_x_184:
[----:B------:R-:W-:-:S04]  /*3ae0*/  UIADD3 UR4, UPT, UPT, UR4, 0x1, URZ ;  /* 0x0000000104047890 */ /* 0x000fc8000fffe0ff */
[----:B------:R-:W-:-:S04]  /*3af0*/  UISETP.NE.AND UP0, UPT, UR4, 0x14, UPT ;  /* 0x000000140400788c */ /* 0x000fc8000bf05270 */
[----:B------:R-:W-:Y:S02]  /*3b00*/  USEL UR5, URZ, 0x1, UP0 ;  /* 0x00000001ff057887 */ /* 0x000fe40008000000 */
[----:B------:R-:W-:Y:S02]  /*3b10*/  USEL UR4, UR4, URZ, UP0 ;  /* 0x000000ff04047287 */ /* 0x000fe40008000000 */
[----:B------:R-:W-:Y:S02]  /*3b20*/  ULOP3.LUT UR5, UR6, UR5, URZ, 0x3c, !UPT ;  /* 0x0000000506057292 */ /* 0x000fe4000f8e3cff */
[----:B------:R-:W-:-:S04]  /*3b30*/  ULEA UR4, UR4, UR30, 0x3 ;  /* 0x0000001e04047291 */ /* 0x000fc8000f8e18ff */
[----:B------:R-:W-:Y:S02]  /*3b40*/  IMAD.U32 R2, RZ, RZ, UR5 ;  /* 0x00000005ff027e24 */ /* 0x000fe4000f8e00ff */
[----:B-1----:R-:W-:-:S03]  /*3b50*/  MOV R0, UR4 ;  /* 0x0000000400007c02 */ /* 0x002fc60008000f00 */
[----:B------:R-:W-:-:S07]  /*3b60*/  SHF.L.U32 R3, R2, 0x1f, RZ ;  /* 0x0000001f02037819 */ /* 0x000fce00000006ff */
.L_x_60:
[----:B-1----:R1:W2:Y:S02]  /*3b70*/  SYNCS.PHASECHK.TRANS64.TRYWAIT P0, [R0+URZ], R3 ;  /* 0x00000003000075a7 */ /* 0x0022a400080011ff */
[----:B--2---:R-:W-:Y:S05]  /*3b80*/  @!P0 NANOSLEEP.SYNCS 0x989680 ;  /* 0x009896800000895d */ /* 0x004fea0003900000 */
[----:B------:R-:W2:Y:S02]  /*3b90*/  @!P0 SYNCS.PHASECHK.TRANS64 P0, [R0+URZ], R3 ;  /* 0x00000003000085a7 */ /* 0x000ea400080010ff */
[----:B--2---:R-:W-:Y:S05]  /*3ba0*/  @P0 EXIT ;  /* 0x000000000000094d */ /* 0x004fea0003800000 */
[----:B------:R-:W-:Y:S05]  /*3bb0*/  BRA `(.L_x_60) ;  /* 0xfffffffc00ec7947 */ /* 0x000fea000383ffff */
.L_x_22:
[----:B------:R-:W2:Y:S02]  /*3bc0*/  S2UR UR4, SR_CgaCtaId ;  /* 0x00000000000479c3 */ /* 0x000ea40000008800 */
[----:B--2---:R-:W-:-:S04]  /*3bd0*/  UISETP.NE.AND UP0, UPT, UR4, URZ, UPT ;  /* 0x000000ff0400728c */ /* 0x004fc8000bf05270 */
[----:B------:R-:W-:-:S09]  /*3be0*/  UISETP.NE.OR UP0, UPT, UR18, 0x1, UP0 ;  /* 0x000000011200788c */ /* 0x000fd20008705670 */
[----:B------:R-:W-:Y:S05]  /*3bf0*/  BRA.U UP0, `(.L_x_61) ;  /* 0x0000000100b47547 */ /* 0x000fea000b800000 */
[----:B------:R-:W2:Y:S01]  /*3c00*/  S2UR UR5, SR_CgaCtaId ;  /* 0x00000000000579c3 */ /* 0x000ea20000008800 */
[----:B------:R-:W-:Y:S01]  /*3c10*/  UMOV UR4, 0x400 ;  /* 0x0000040000047882 */ /* 0x000fe20000000000 */
[----:B------:R-:W-:Y:S01]  /*3c20*/  HFMA2 R2, -RZ, RZ, 0, 5.9604644775390625e-08 ;  /* 0x00000001ff027431 */ /* 0x000fe200000001ff */
[----:B------:R-:W-:Y:S01]  /*3c30*/  ISETP.GE.U32.AND P0, PT, R3, 0x2, PT ;  /* 0x000000020300780c */ /* 0x000fe20003f06070 */
[----:B------:R-:W-:Y:S01]  /*3c40*/  IMAD.MOV.U32 R8, RZ, RZ, RZ ;  /* 0x000000ffff087224 */ /* 0x000fe200078e00ff */
[----:B--2---:R-:W-:-:S04]  /*3c50*/  ULEA UR4, UR5, UR4, 0x18 ;  /* 0x0000000405047291 */ /* 0x004fc8000f8ec0ff */
[----:B------:R-:W-:Y:S02]  /*3c60*/  UIADD3 UR5, UPT, UPT, UR4, 0x188, URZ ;  /* 0x0000018804057890 */ /* 0x000fe4000fffe0ff */
[----:B------:R-:W-:Y:S02]  /*3c70*/  UIADD3 UR8, UPT, UPT, UR4, 0x180, URZ ;  /* 0x0000018004087890 */ /* 0x000fe4000fffe0ff */
[----:B------:R-:W-:-:S12]  /*3c80*/  UPRMT UR5, URZ, 0x654, UR5 ;  /* 0x00000654ff057896 */ /* 0x000fd80008000005 */
.L_x_64:
[----:B------:R-:W-:Y:S01]  /*3c90*/  SHF.L.U32 R7, R2, 0x1f, RZ ;  /* 0x0000001f02077819 */ /* 0x000fe200000006ff */
[----:B------:R-:W-:Y:S02]  /*3ca0*/  IMAD.U32 R4, RZ, RZ, UR8 ;  /* 0x00000008ff047e24 */ /* 0x000fe4000f8e00ff */
[----:B------:R-:W-:Y:S01]  /*3cb0*/  @!P0 IMAD.MOV.U32 R5, RZ, RZ, 0x10 ;  /* 0x00000010ff058424 */ /* 0x000fe200078e00ff */
[----:B------:R-:W2:Y:S02]  /*3cc0*/  SYNCS.PHASECHK.TRANS64.TRYWAIT P1, [UR4+0x188], R7 ;  /* 0x00018807ff0075a7 */ /* 0x000ea40008021104 */
[----:B------:R-:W-:-:S04]  /*3cd0*/  PRMT R9, R3, 0x654, R4 ;  /* 0x0000065403097816 */ /* 0x000fc80000000004 */
[----:B------:R-:W-:Y:S01]  /*3ce0*/  SEL R0, R9, R0, !P0 ;  /* 0x0000000009007207 */ /* 0x000fe20004000000 */
[----:B--2---:R-:W-:Y:S06]  /*3cf0*/  @!P1 BRA `(.L_x_62) ;  /* 0x0000005c00989947 */ /* 0x004fec0003800000 */
.L_x_186:
[----:B------:R-:W-:Y:S01]  /*3d00*/  UIADD3 UR6, UPT, UPT, UR4, 0x1c0, URZ ;  /* 0x000001c004067890 */ /* 0x000fe2000fffe0ff */
[----:B------:R3:W-:Y:S01]  /*3d10*/  @!P0 SYNCS.ARRIVE.TRANS64.RED RZ, [R0+URZ], R5 ;  /* 0x0000000500ff89a7 */ /* 0x0007e200080004ff */
[----:B------:R-:W-:Y:S01]  /*3d20*/  UIADD3 UR7, UPT, UPT, UR4, 0x180, URZ ;  /* 0x0000018004077890 */ /* 0x000fe2000fffe0ff */
[----:B------:R-:W-:-:S08]  /*3d30*/  LOP3.LUT R2, R2, 0x1, RZ, 0x3c, !PT ;  /* 0x0000000102027812 */ /* 0x000fd000078e3cff */
[----:B------:R-:W-:Y:S06]  /*3d40*/  UGETNEXTWORKID.BROADCAST [UR6], [UR7] ;  /* 0x00000000060073ca */ /* 0x000fec0008000100 */
[----:B---3--:R-:W-:-:S04]  /*3d50*/  SHF.L.U32 R5, R8, 0x1f, RZ ;  /* 0x0000001f08057819 */ /* 0x008fc800000006ff */
[----:B------:R-:W3:Y:S02]  /*3d60*/  SYNCS.PHASECHK.TRANS64.TRYWAIT P1, [UR4+0x180], R5 ;  /* 0x00018005ff0075a7 */ /* 0x000ee40008021104 */
[----:B---3--:R-:W-:Y:S05]  /*3d70*/  @!P1 BRA `(.L_x_63) ;  /* 0x0000005c00909947 */ /* 0x008fea0003800000 */
.L_x_188:
[----:B--2---:R-:W2:Y:S01]  /*3d80*/  LDS.128 R4, [UR4+0x1c0] ;  /* 0x0001c004ff047984 */ /* 0x004ea20008000c00 */
[----:B------:R-:W-:Y:S01]  /*3d90*/  LOP3.LUT R8, R8, 0x1, RZ, 0x3c, !PT ;  /* 0x0000000108087812 */ /* 0x000fe200078e3cff */
[----:B------:R-:W-:Y:S01]  /*3da0*/  @!PT LDS RZ, [RZ] ;  /* 0x00000000fffff984 */ /* 0x000fe20000000800 */
[----:B------:R-:W-:Y:S01]  /*3db0*/  @!PT LDS RZ, [RZ] ;  /* 0x00000000fffff984 */ /* 0x000fe20000000800 */
[----:B------:R-:W-:Y:S01]  /*3dc0*/  @!PT LDS RZ, [RZ] ;  /* 0x00000000fffff984 */ /* 0x000fe20000000800 */
[----:B------:R-:W-:Y:S01]  /*3dd0*/  @!PT LDS RZ, [RZ] ;  /* 0x00000000fffff984 */ /* 0x000fe20000000800 */
[----:B------:R3:W-:Y:S06]  /*3de0*/  MEMBAR.ALL.CTA ;  /* 0x0000000000007992 */ /* 0x0007ec0000008000 */
[----:B---3--:R-:W3:Y:S02]  /*3df0*/  FENCE.VIEW.ASYNC.S ;  /* 0x00000000000073c6 */ /* 0x008ee40000000000 */
[----:B---3--:R-:W-:Y:S01]  /*3e00*/  SYNCS.ARRIVE.TRANS64.RED.A1T0 RZ, [UR5], RZ ;  /* 0x000000ffffff79a7 */ /* 0x008fe20008100405 */
[----:B--2---:R-:W-:-:S13]  /*3e10*/  LOP3.LUT P1, RZ, R6, 0x1, RZ, 0xc0, !PT ;  /* 0x0000000106ff7812 */ /* 0x004fda000782c0ff */
[----:B------:R-:W-:Y:S05]  /*3e20*/  @P1 BRA `(.L_x_64) ;  /* 0xfffffffc00981947 */ /* 0x000fea000383ffff */
[----:B------:R-:W-:-:S04]  /*3e30*/  SHF.L.U32 R0, R2, 0x1f, RZ ;  /* 0x0000001f02007819 */ /* 0x000fc800000006ff */
[----:B------:R-:W2:Y:S02]  /*3e40*/  SYNCS.PHASECHK.TRANS64 P0, [UR4+0x188], R0 ;  /* 0x00018800ff0075a7 */ /* 0x000ea40008001004 */
[----:B-12---:R-:W-:Y:S05]  /*3e50*/  @P0 EXIT ;  /* 0x000000000000094d */ /* 0x006fea0003800000 */
[----:B------:R-:W-:-:S07]  /*3e60*/  MOV R0, UR4 ;  /* 0x0000000400007c02 */ /* 0x000fce0008000f00 */
.L_x_65:
[----:B-1----:R-:W-:-:S04]  /*3e70*/  SHF.L.U32 R3, R2, 0x1f, RZ ;  /* 0x0000001f02037819 */ /* 0x002fc800000006ff */
[----:B------:R1:W2:Y:S03]  /*3e80*/  SYNCS.PHASECHK.TRANS64.TRYWAIT P0, [R0+URZ+0x188], R3 ;  /* 0x00018803000075a7 */ /* 0x0002a600080011ff */
[----:B--2---:R-:W-:Y:S05]  /*3e90*/  @!P0 NANOSLEEP.SYNCS 0x989680 ;  /* 0x009896800000895d */ /* 0x004fea0003900000 */
[----:B------:R-:W2:Y:S02]  /*3ea0*/  @!P0 SYNCS.PHASECHK.TRANS64 P0, [R0+URZ+0x188], R3 ;  /* 0x00018803000085a7 */ /* 0x000ea400080010ff */
[----:B--2---:R-:W-:Y:S05]  /*3eb0*/  @P0 EXIT ;  /* 0x000000000000094d */ /* 0x004fea0003800000 */
[----:B------:R-:W-:Y:S05]  /*3ec0*/  BRA `(.L_x_65) ;  /* 0xfffffffc00e87947 */ /* 0x000fea000383ffff */
.L_x_61:
[----:B------:R-:W-:Y:S05]  /*3ed0*/  BRA.U UP4, `(.L_x_66) ;  /* 0x0000001104687547 */ /* 0x000fea000b800000 */
[----:B------:R-:W2:Y:S01]  /*3ee0*/  S2UR UR4, SR_CgaCtaId ;  /* 0x00000000000479c3 */ /* 0x000ea20000008800 */
[----:B------:R-:W-:Y:S01]  /*3ef0*/  UMOV UR5, 0x40 ;  /* 0x0000004000057882 */ /* 0x000fe20000000000 */
[----:B------:R-:W-:Y:S01]  /*3f00*/  NOP ;  /* 0x0000000000007918 */ /* 0x000fe20000000000 */
[----:B------:R-:W-:Y:S01]  /*3f10*/  UMOV UR6, 0x400 ;  /* 0x0000040000067882 */ /* 0x000fe20000000000 */
[----:B--2---:R-:W-:Y:S02]  /*3f20*/  ULEA UR5, UR4, UR5, 0x18 ;  /* 0x0000000504057291 */ /* 0x004fe4000f8ec0ff */
[----:B------:R-:W-:-:S07]  /*3f30*/  ULEA UR6, UR4, UR6, 0x18 ;  /* 0x0000000604067291 */ /* 0x000fce000f8ec0ff */
[----:B------:R-:W2:Y:S02]  /*3f40*/  LDS.U8 R3, [UR5+0x1c] ;  /* 0x00001c05ff037984 */ /* 0x000ea40008000000 */
[----:B--2---:R-:W-:-:S13]  /*3f50*/  ISETP.NE.AND P0, PT, R3, RZ, PT ;  /* 0x000000ff0300720c */ /* 0x004fda0003f05270 */
[----:B------:R-:W-:Y:S05]  /*3f60*/  @P0 BRA `(.L_x_67) ;  /* 0x0000000400080947 */ /* 0x000fea0003800000 */
[----:B------:R-:W-:Y:S02]  /*3f70*/  UISETP.NE.U32.AND UP1, UPT, UR31, 0x1, UPT ;  /* 0x000000011f00788c */ /* 0x000fe4000bf25070 */
[----:B------:R-:W-:-:S07]  /*3f80*/  UIADD3 UR7, UPT, UPT, UR5, 0x8, URZ ;  /* 0x0000000805077890 */ /* 0x000fce000fffe0ff */
[----:B------:R-:W-:Y:S05]  /*3f90*/  BRA.U !UP1, `(.L_x_68) ;  /* 0x00000001099c7547 */ /* 0x000fea000b800000 */
[----:B------:R-:W-:Y:S01]  /*3fa0*/  ELECT P0, URZ, PT ;  /* 0x0000000000ff782f */ /* 0x000fe20003800000 */
[----:B------:R-:W-:-:S12]  /*3fb0*/  BSSY B0, `(.L_x_68) ;  /* 0x0000025000007945 */ /* 0x000fd80003800000 */
[----:B------:R-:W-:Y:S05]  /*3fc0*/  @!P0 BRA `(.L_x_69) ;  /* 0x00000000008c8947 */ /* 0x000fea0003800000 */
[----:B------:R-:W-:-:S05]  /*3fd0*/  UMOV UR4, 0x10 ;  /* 0x0000001000047882 */ /* 0x000fca0000000000 */
[----:B------:R-:W-:Y:S04]  /*3fe0*/  DEPBAR.LE SB2, 0x36 ;  /* 0x0000ad800000791a */ /* 0x000fe80000000000 */
[----:B------:R-:W2:Y:S02]  /*3ff0*/  UTCATOMSWS.2CTA.FIND_AND_SET.ALIGN UP0, UR4, UR4 ;  /* 0x00000004000475e3 */ /* 0x000ea40008200800 */
[----:B--2---:R-:W-:Y:S01]  /*4000*/  MOV R10, UR4 ;  /* 0x00000004000a7c02 */ /* 0x004fe20008000f00 */
[----:B------:R-:W-:Y:S06]  /*4010*/  BRA.U UP0, `(.L_x_70) ;  /* 0x0000000100187547 */ /* 0x000fec000b800000 */
.L_x_71:
[----:B------:R-:W-:Y:S05]  /*4020*/  NANOSLEEP 0x64 ;  /* 0x000000640000795d */ /* 0x000fea0003800000 */
[----:B------:R-:W-:-:S05]  /*4030*/  UMOV UR4, 0x10 ;  /* 0x0000001000047882 */ /* 0x000fca0000000000 */
[----:B------:R-:W-:Y:S04]  /*4040*/  DEPBAR.LE SB2, 0x36 ;  /* 0x0000ad800000791a */ /* 0x000fe80000000000 */
[----:B------:R-:W2:Y:S02]  /*4050*/  UTCATOMSWS.2CTA.FIND_AND_SET.ALIGN UP0, UR4, UR4 ;  /* 0x00000004000475e3 */ /* 0x000ea40008200800 */
[----:B--2---:R-:W-:Y:S01]  /*4060*/  MOV R10, UR4 ;  /* 0x00000004000a7c02 */ /* 0x004fe20008000f00 */
[----:B------:R-:W-:Y:S05]  /*4070*/  BRA.U !UP0, `(.L_x_71) ;  /* 0xfffffffd08e87547 */ /* 0x000fea000b83ffff */
.L_x_70:
[----:B------:R-:W2:Y:S01]  /*4080*/  LDS R6, [UR5+0x10] ;  /* 0x00001005ff067984 */ /* 0x000ea20008000800 */
[----:B------:R-:W-:Y:S01]  /*4090*/  IMAD.U32 R3, RZ, RZ, UR6 ;  /* 0x00000006ff037e24 */ /* 0x000fe2000f8e00ff */
[----:B------:R-:W-:-:S03]  /*40a0*/  MOV R4, UR30 ;  /* 0x0000001e00047c02 */ /* 0x000fc60008000f00 */
[----:B------:R-:W-:Y:S01]  /*40b0*/  VIADD R3, R3, 0x1d0 ;  /* 0x000001d003037836 */ /* 0x000fe20000000000 */
[----:B--2---:R-:W-:-:S04]  /*40c0*/  SHF.L.U32 R6, R6, 0x1f, RZ ;  /* 0x0000001f06067819 */ /* 0x004fc800000006ff */
[----:B------:R-:W2:Y:S02]  /*40d0*/  SYNCS.PHASECHK.TRANS64.TRYWAIT P0, [UR5+0x8], R6 ;  /* 0x00000806ff0075a7 */ /* 0x000ea40008001105 */
[----:B--2---:R-:W-:Y:S05]  /*40e0*/  @P0 BRA `(.L_x_72) ;  /* 0x0000000000080947 */ /* 0x004fea0003800000 */
[----:B------:R-:W2:Y:S02]  /*40f0*/  SYNCS.PHASECHK.TRANS64.TRYWAIT P0, [UR5+0x8], R6 ;  /* 0x00000806ff0075a7 */ /* 0x000ea40008001105 */
[----:B--2---:R-:W-:Y:S05]  /*4100*/  @!P0 BRA `(.L_x_73) ;  /* 0x0000005800c48947 */ /* 0x004fea0003800000 */
.L_x_72:
[----:B------:R-:W-:Y:S01]  /*4110*/  PRMT R4, R4, 0x654, R3 ;  /* 0x0000065404047816 */ /* 0x000fe20000000003 */
[----:B------:R-:W-:Y:S01]  /*4120*/  HFMA2 R3, -RZ, RZ, 0, 5.9604644775390625e-08 ;  /* 0x00000001ff037431 */ /* 0x000fe200000001ff */
[----:B------:R-:W-:Y:S01]  /*4130*/  UPRMT UR4, UR30, 0x654, UR7 ;  /* 0x000006541e047896 */ /* 0x000fe20008000007 */
[----:B------:R-:W-:Y:S02]  /*4140*/  IMAD.MOV.U32 R7, RZ, RZ, 0xffff ;  /* 0x0000ffffff077424 */ /* 0x000fe400078e00ff */
[----:B--2---:R-:W-:Y:S02]  /*4150*/  IMAD.MOV.U32 R6, RZ, RZ, 0x4 ;  /* 0x00000004ff067424 */ /* 0x004fe400078e00ff */
[----:B------:R-:W-:Y:S01]  /*4160*/  IMAD.SHL.U32 R9, R10, 0x20, RZ ;  /* 0x000000200a097824 */ /* 0x000fe200078e00ff */
[----:B------:R-:W-:Y:S02]  /*4170*/  MOV R5, UR4 ;  /* 0x0000000400057c02 */ /* 0x000fe40008000f00 */
[-C--:B------:R-:W-:Y:S01]  /*4180*/  SHF.L.U32 R8, R7, R10.reuse, RZ ;  /* 0x0000000a07087219 */ /* 0x080fe200000006ff */
[----:B------:R2:W-:Y:S01]  /*4190*/  SYNCS.ARRIVE.TRANS64.RED RZ, [UR4], R6 ;  /* 0x00000006ffff79a7 */ /* 0x0005e20008000404 */
[----:B------:R-:W-:Y:S01]  /*41a0*/  SHF.L.U32 R7, R3, R10, RZ ;  /* 0x0000000a03077219 */ /* 0x000fe200000006ff */
[----:B------:R2:W-:Y:S04]  /*41b0*/  STS [UR6+0x1d0], R9 ;  /* 0x0001d009ff007988 */ /* 0x0005e80008000806 */
[----:B------:R2:W-:Y:S04]  /*41c0*/  STAS [R4.64], R10 ;  /* 0x0000000a04007dbd */ /* 0x0005e8000c0008ff */
[----:B------:R2:W-:Y:S04]  /*41d0*/  ATOMS.OR RZ, [UR5+0x14], R8 ;  /* 0x00001408ffff798c */ /* 0x0005e8000b000005 */
[----:B------:R2:W-:Y:S04]  /*41e0*/  ATOMS.OR RZ, [UR5+0x18], R7 ;  /* 0x00001807ffff798c */ /* 0x0005e8000b000005 */
[----:B------:R2:W-:Y:S02]  /*41f0*/  ATOMS.XOR RZ, [UR5+0x10], R3 ;  /* 0x00001003ffff798c */ /* 0x0005e4000b800005 */
.L_x_69:
[----:B-1----:R-:W-:Y:S05]  /*4200*/  BSYNC B0 ;  /* 0x0000000000007941 */ /* 0x002fea0003800000 */
.L_x_68:
[----:B------:R-:W-:Y:S05]  /*4210*/  BRA.U UP1, `(.L_x_74) ;  /* 0x00000001016c7547 */ /* 0x000fea000b800000 */
[----:B------:R-:W-:-:S03]  /*4220*/  UMOV UR4, 0xffffffff ;  /* 0xffffffff00047882 */ /* 0x000fc60000000000 */
[----:B------:R-:W-:Y:S05]  /*4230*/  BRA.DIV UR4, `(.L_x_75) ;  /* 0x0000005a04907947 */ /* 0x000fea000b800000 */
[----:B------:R-:W-:-:S13]  /*4240*/  ELECT P0, URZ, PT ;  /* 0x0000000000ff782f */ /* 0x000fda0003800000 */
.L_x_191:
[----:B------:R-:W-:Y:S05]  /*4250*/  @!P0 BRA `(.L_x_74) ;  /* 0x00000000005c8947 */ /* 0x000fea0003800000 */
[----:B--2---:R-:W2:Y:S02]  /*4260*/  LDS R4, [UR5+0x10] ;  /* 0x00001005ff047984 */ /* 0x004ea40008000800 */
[----:B--2---:R-:W-:-:S04]  /*4270*/  SHF.L.U32 R4, R4, 0x1f, RZ ;  /* 0x0000001f04047819 */ /* 0x004fc800000006ff */
[----:B------:R-:W2:Y:S02]  /*4280*/  SYNCS.PHASECHK.TRANS64.TRYWAIT P0, [UR5+0x8], R4 ;  /* 0x00000804ff0075a7 */ /* 0x000ea40008001105 */
[----:B--2---:R-:W-:Y:S05]  /*4290*/  @P0 BRA `(.L_x_76) ;  /* 0x0000000000080947 */ /* 0x004fea0003800000 */
[----:B------:R-:W2:Y:S02]  /*42a0*/  SYNCS.PHASECHK.TRANS64.TRYWAIT P0, [UR5+0x8], R4 ;  /* 0x00000804ff0075a7 */ /* 0x000ea40008001105 */
[----:B--2---:R-:W-:Y:S05]  /*42b0*/  @!P0 BRA `(.L_x_77) ;  /* 0x0000005800948947 */ /* 0x004fea0003800000 */
.L_x_76:
[----:B------:R-:W3:Y:S01]  /*42c0*/  LDS R6, [UR6+0x1d0] ;  /* 0x0001d006ff067984 */ /* 0x000ee20008000800 */
[----:B--2---:R-:W-:Y:S02]  /*42d0*/  HFMA2 R3, -RZ, RZ, 0, 5.9604644775390625e-08 ;  /* 0x00000001ff037431 */ /* 0x004fe400000001ff */
[----:B------:R-:W-:Y:S01]  /*42e0*/  IMAD.MOV.U32 R4, RZ, RZ, 0xffff ;  /* 0x0000ffffff047424 */ /* 0x000fe200078e00ff */
[----:B------:R-:W-:Y:S01]  /*42f0*/  UPRMT UR4, UR30, 0x654, UR7 ;  /* 0x000006541e047896 */ /* 0x000fe20008000007 */
[----:B---3--:R-:W-:-:S03]  /*4300*/  IMAD.SHL.U32 R5, R6, 0x20, RZ ;  /* 0x0000002006057824 */ /* 0x008fc600078e00ff */
[-C--:B------:R-:W-:Y:S02]  /*4310*/  SHF.L.U32 R4, R4, R6.reuse, RZ ;  /* 0x0000000604047219 */ /* 0x080fe400000006ff */
[----:B------:R-:W-:Y:S01]  /*4320*/  SHF.L.U32 R6, R3, R6, RZ ;  /* 0x0000000603067219 */ /* 0x000fe200000006ff */
[----:B------:R3:W-:Y:S04]  /*4330*/  STS [UR6+0x1d0], R5 ;  /* 0x0001d005ff007988 */ /* 0x0007e80008000806 */
[----:B------:R3:W-:Y:S04]  /*4340*/  ATOMS.OR RZ, [UR5+0x14], R4 ;  /* 0x00001404ffff798c */ /* 0x0007e8000b000005 */
[----:B------:R3:W-:Y:S01]  /*4350*/  ATOMS.OR RZ, [UR5+0x18], R6 ;  /* 0x00001806ffff798c */ /* 0x0007e2000b000005 */
[----:B------:R-:W-:Y:S03]  /*4360*/  SYNCS.ARRIVE.TRANS64.RED.A1T0 RZ, [UR4], RZ ;  /* 0x000000ffffff79a7 */ /* 0x000fe60008100404 */
[----:B------:R3:W-:Y:S01]  /*4370*/  ATOMS.XOR RZ, [UR5+0x10], R3 ;  /* 0x00001003ffff798c */ /* 0x0007e2000b800005 */
[----:B------:R-:W-:Y:S05]  /*4380*/  BRA `(.L_x_74) ;  /* 0x0000000000107947 */ /* 0x000fea0003800000 */
.L_x_67:
[----:B------:R-:W-:Y:S02]  /*4390*/  MOV R3, 0xffffffff ;  /* 0xffffffff00037802 */ /* 0x000fe40000000f00 */
[----:B------:R-:W-:-:S03]  /*43a0*/  MOV R4, 0x43d0 ;  /* 0x000043d000047802 */ /* 0x000fc60000000f00 */
[----:B------:R2:W-:Y:S04]  /*43b0*/  STS [UR6+0x1d0], R3 ;  /* 0x0001d003ff007988 */ /* 0x0005e80008000806 */
[----:B-12--5:R-:W-:Y:S05]  /*43c0*/  CALL.REL.NOINC `($__internal_1_$__cuda_sm10x_tcgen05_guardrail_trap_phase_invalid_during_alloc) ;  /* 0x0000005c00d07944 */ /* 0x026fea0003c00000 */
.L_x_74:
[----:B------:R-:W-:Y:S05]  /*43d0*/  WARPSYNC.ALL ;  /* 0x0000000000007948 */ /* 0x000fea0003800000 */
[----:B------:R-:W4:Y:S01]  /*43e0*/  S2UR UR17, SR_CgaCtaId ;  /* 0x00000000001179c3 */ /* 0x000f220000008800 */
[----:B------:R-:W-:Y:S01]  /*43f0*/  UMOV UR4, 0x400 ;  /* 0x0000040000047882 */ /* 0x000fe20000000000 */
[----:B------:R-:W-:-:S06]  /*4400*/  NOP ;  /* 0x0000000000007918 */ /* 0x000fcc0000000000 */
[----:B------:R-:W-:Y:S06]  /*4410*/  BAR.ARV 0x6, 0xa0 ;  /* 0x0182800000007b1d */ /* 0x000fec0000002000 */
[----:B------:R-:W1:Y:S01]  /*4420*/  LDCU.64 UR6, c[0x0][0x388] ;  /* 0x00007100ff0677ac */ /* 0x000e620008000a00 */
[----:B------:R-:W-:Y:S01]  /*4430*/  LOP3.LUT R2, R2, 0xffff, RZ, 0xc0, !PT ;  /* 0x0000ffff02027812 */ /* 0x000fe200078ec0ff */
[----:B--2---:R-:W-:Y:S01]  /*4440*/  IMAD.MOV.U32 R8, RZ, RZ, 0x1 ;  /* 0x00000001ff087424 */ /* 0x004fe200078e00ff */
[----:B------:R-:W-:Y:S01]  /*4450*/  LOP3.LUT R0, R0, 0xffff, RZ, 0xc0, !PT ;  /* 0x0000ffff00007812 */ /* 0x000fe200078ec0ff */
[----:B------:R-:W2:Y:S01]  /*4460*/  LDCU.64 UR8, c[0x0][0x390] ;  /* 0x00007200ff0877ac */ /* 0x000ea20008000a00 */
[----:B------:R-:W-:Y:S01]  /*4470*/  R2UR UR18, R2 ;  /* 0x00000000021272ca */ /* 0x000fe200000e0000 */
[----:B------:R-:W-:Y:S01]  /*4480*/  IMAD.MOV.U32 R2, RZ, RZ, RZ ;  /* 0x000000ffff027224 */ /* 0x000fe200078e00ff */
[----:B------:R-:W-:Y:S01]  /*4490*/  R2UR UR28, R0 ;  /* 0x00000000001c72ca */ /* 0x000fe200000e0000 */
[----:B------:R-:W-:Y:S01]  /*44a0*/  IMAD.MOV.U32 R0, RZ, RZ, RZ ;  /* 0x000000ffff007224 */ /* 0x000fe200078e00ff */
[----:B------:R-:W-:Y:S01]  /*44b0*/  UMOV UR21, URZ ;  /* 0x000000ff00157c82 */ /* 0x000fe20008000000 */
[----:B----4-:R-:W-:-:S02]  /*44c0*/  ULEA UR17, UR17, UR4, 0x18 ;  /* 0x0000000411117291 */ /* 0x010fc4000f8ec0ff */
[----:B------:R-:W-:Y:S02]  /*44d0*/  UISETP.NE.AND UP3, UPT, UR31, URZ, UPT ;  /* 0x000000ff1f00728c */ /* 0x000fe4000bf65270 */
[----:B------:R-:W-:Y:S01]  /*44e0*/  UIADD3 UR23, UPT, UPT, UR17, 0x188, URZ ;  /* 0x0000018811177890 */ /* 0x000fe2000fffe0ff */
[----:B------:R-:W-:Y:S01]  /*44f0*/  UMOV UR16, URZ ;  /* 0x000000ff00107c82 */ /* 0x000fe20008000000 */
[----:B------:R-:W-:Y:S01]  /*4500*/  UMOV UR26, 0x0 ;  /* 0x00000000001a7882 */ /* 0x000fe20000000000 */
[----:B-1----:R-:W-:Y:S02]  /*4510*/  UIADD3 UR4, UPT, UPT, UR6, 0x1f, URZ ;  /* 0x0000001f06047890 */ /* 0x002fe4000fffe0ff */
[----:B---3--:R-:W1:Y:S01]  /*4520*/  LDS R3, [UR17+0x1d0] ;  /* 0x0001d011ff037984 */ /* 0x008e620008000800 */
[----:B------:R-:W-:Y:S02]  /*4530*/  UPRMT UR23, URZ, 0x654, UR23 ;  /* 0x00000654ff177896 */ /* 0x000fe40008000017 */
[----:B------:R-:W-:Y:S01]  /*4540*/  USHF.R.S32.HI UR5, URZ, 0x1f, UR4 ;  /* 0x0000001fff057899 */ /* 0x000fe20008011404 */
[----:B------:R-:W-:Y:S01]  /*4550*/  UMOV UR27, 0x10100490 ;  /* 0x10100490001b7882 */ /* 0x000fe20000000000 */
[----:B------:R-:W-:-:S02]  /*4560*/  UMOV UR24, 0x0 ;  /* 0x0000000000187882 */ /* 0x000fc40000000000 */
[----:B------:R-:W-:Y:S02]  /*4570*/  ULEA.HI UR4, UR5, UR4, URZ, 0x5 ;  /* 0x0000000405047291 */ /* 0x000fe4000f8f28ff */
[----:B------:R-:W-:Y:S02]  /*4580*/  UIADD3 UR5, UPT, UPT, UR17, 0x6400, URZ ;  /* 0x0000640011057890 */ /* 0x000fe4000fffe0ff */
[----:B------:R-:W-:Y:S02]  /*4590*/  USHF.R.S32.HI UR4, URZ, 0x5, UR4 ;  /* 0x00000005ff047899 */ /* 0x000fe40008011404 */
[----:B------:R-:W-:Y:S02]  /*45a0*/  USHF.R.U32.HI UR5, URZ, 0x4, UR5 ;  /* 0x00000004ff057899 */ /* 0x000fe40008011605 */
[----:B------:R-:W-:Y:S02]  /*45b0*/  UIMAD UR4, UR4, UR7, URZ ;  /* 0x00000007040472a4 */ /* 0x000fe4000f8e02ff */
[----:B------:R-:W-:-:S02]  /*45c0*/  ULOP3.LUT UR5, UR5, 0x3fff, URZ, 0xc0, !UPT ;  /* 0x00003fff05057892 */ /* 0x000fc4000f8ec0ff */
[----:B--2---:R-:W-:Y:S02]  /*45d0*/  UIMAD UR4, UR4, UR8, URZ ;  /* 0x00000008040472a4 */ /* 0x004fe4000f8e02ff */
[----:B------:R-:W-:Y:S02]  /*45e0*/  ULOP3.LUT UR19, UR5, 0x10000, URZ, 0xfc, !UPT ;  /* 0x0001000005137892 */ /* 0x000fe4000f8efcff */
[----:B------:R-:W-:Y:S02]  /*45f0*/  UIMAD UR6, UR4, UR9, URZ ;  /* 0x00000009040672a4 */ /* 0x000fe4000f8e02ff */
[----:B------:R-:W-:Y:S02]  /*4600*/  UIADD3 UR4, UPT, UPT, UR17, 0x2e400, URZ ;  /* 0x0002e40011047890 */ /* 0x000fe4000fffe0ff */
[----:B------:R-:W-:Y:S02]  /*4610*/  UIADD3 UR29, UPT, UPT, UR6, -0x1, URZ ;  /* 0xffffffff061d7890 */ /* 0x000fe4000fffe0ff */
[----:B------:R-:W-:-:S02]  /*4620*/  USHF.R.U32.HI UR4, URZ, 0x4, UR4 ;  /* 0x00000004ff047899 */ /* 0x000fc40008011604 */
[----:B------:R-:W-:Y:S02]  /*4630*/  UISETP.GE.AND UP4, UPT, UR6, 0x1, UPT ;  /* 0x000000010600788c */ /* 0x000fe4000bf86270 */
[----:B------:R-:W-:Y:S01]  /*4640*/  ULOP3.LUT UR4, UR4, 0x3fff, URZ, 0xc0, !UPT ;  /* 0x00003fff04047892 */ /* 0x000fe2000f8ec0ff */
[----:B------:R-:W-:-:S03]  /*4650*/  UMOV UR25, 0x10100490 ;  /* 0x1010049000197882 */ /* 0x000fc60000000000 */
[----:B------:R-:W-:Y:S01]  /*4660*/  ULOP3.LUT UR20, UR4, 0x10000, URZ, 0xfc, !UPT ;  /* 0x0001000004147892 */ /* 0x000fe2000f8efcff */
[C---:B-1----:R-:W-:Y:S01]  /*4670*/  VIADD R5, R3.reuse, 0x40 ;  /* 0x0000004003057836 */ /* 0x042fe20000000000 */
[----:B------:R-:W-:-:S04]  /*4680*/  LOP3.LUT R4, R3, 0xffff, RZ, 0xc0, !PT ;  /* 0x0000ffff03047812 */ /* 0x000fc800078ec0ff */
[----:B------:R-:W-:-:S05]  /*4690*/  LOP3.LUT R5, R5, 0xffff, RZ, 0xc0, !PT ;  /* 0x0000ffff05057812 */ /* 0x000fca00078ec0ff */
[----:B------:R1:W-:Y:S02]  /*46a0*/  STL.64 [R1], R4 ;  /* 0x0000000401007387 */ /* 0x0003e40000100a00 */
.L_x_86:
[----:B-1----:R-:W-:-:S04]  /*46b0*/  SHF.L.U32 R5, R2, 0x1f, RZ ;  /* 0x0000001f02057819 */ /* 0x002fc800000006ff */
[----:B------:R-:W1:Y:S02]  /*46c0*/  SYNCS.PHASECHK.TRANS64.TRYWAIT P0, [UR17+0x180], R5 ;  /* 0x00018005ff0075a7 */ /* 0x000e640008001111 */
[----:B-1-34-:R-:W-:Y:S05]  /*46d0*/  @!P0 BRA `(.L_x_78) ;  /* 0x0000005400a48947 */ /* 0x01afea0003800000 */
.L_x_193:
[----:B-1----:R-:W1:Y:S01]  /*46e0*/  LDS.128 R4, [UR17+0x1c0] ;  /* 0x0001c011ff047984 */ /* 0x002e620008000c00 */
[----:B------:R-:W-:Y:S01]  /*46f0*/  ULEA UR22, UR21, UR17, 0x3 ;  /* 0x0000001115167291 */ /* 0x000fe2000f8e18ff */
[----:B------:R-:W-:Y:S01]  /*4700*/  @!PT LDS RZ, [RZ] ;  /* 0x00000000fffff984 */ /* 0x000fe20000000800 */
[----:B------:R-:W-:Y:S01]  /*4710*/  @!PT LDS RZ, [RZ] ;  /* 0x00000000fffff984 */ /* 0x000fe20000000800 */
[----:B------:R-:W-:Y:S01]  /*4720*/  @!PT LDS RZ, [RZ] ;  /* 0x00000000fffff984 */ /* 0x000fe20000000800 */
[----:B------:R-:W-:Y:S01]  /*4730*/  @!PT LDS RZ, [RZ] ;  /* 0x00000000fffff984 */ /* 0x000fe20000000800 */
[----:B------:R2:W-:Y:S06]  /*4740*/  MEMBAR.ALL.CTA ;  /* 0x0000000000007992 */ /* 0x0005ec0000008000 */
[----:B--2---:R-:W2:Y:S02]  /*4750*/  FENCE.VIEW.ASYNC.S ;  /* 0x00000000000073c6 */ /* 0x004ea40000000000 */
[----:B--2---:R-:W-:Y:S01]  /*4760*/  SYNCS.ARRIVE.TRANS64.RED.A1T0 RZ, [UR23], RZ ;  /* 0x000000ffffff79a7 */ /* 0x004fe20008100417 */
[----:B-1----:R-:W-:Y:S01]  /*4770*/  LOP3.LUT P2, RZ, R6, 0x1, RZ, 0xc0, !PT ;  /* 0x0000000106ff7812 */ /* 0x002fe2000784c0ff */
[----:B------:R-:W-:-:S12]  /*4780*/  BRA.U UP3, `(.L_x_79) ;  /* 0x00000001030c7547 */ /* 0x000fd8000b800000 */
[----:B------:R-:W-:-:S04]  /*4790*/  SHF.L.U32 R5, R8, 0x1f, RZ ;  /* 0x0000001f08057819 */ /* 0x000fc800000006ff */
[----:B------:R-:W1:Y:S02]  /*47a0*/  SYNCS.PHASECHK.TRANS64.TRYWAIT P0, [UR22+0x1a0], R5 ;  /* 0x0001a005ff0075a7 */ /* 0x000e640008001116 */
[----:B-1----:R-:W-:Y:S05]  /*47b0*/  @!P0 BRA `(.L_x_80) ;  /* 0x0000005400848947 */ /* 0x002fea0003800000 */
.L_x_79:
[----:B------:R-:W-:Y:S05]  /*47c0*/  BRA.U UP3, `(.L_x_81) ;  /* 0x0000000103d47547 */ /* 0x000fea000b800000 */
[----:B------:R-:W-:Y:S05]  /*47d0*/  BRA.U !UP4, `(.L_x_82) ;  /* 0x000000010cc47547 */ /* 0x000fea000b800000 */
[----:B------:R-:W-:Y:S01]  /*47e0*/  ULEA UR4, UR21, UR49, 0x2 ;  /* 0x0000003115047291 */ /* 0x000fe2000f8e10ff */
[----:B-1----:R-:W-:-:S08]  /*47f0*/  SHF.L.U32 R4, R0, 0x1f, RZ ;  /* 0x0000001f00047819 */ /* 0x002fd000000006ff */
[----:B------:R-:W5:Y:S01]  /*4800*/  LDL R5, [UR4] ;  /* 0x00000004ff057983 */ /* 0x000f620008100800 */
[----:B------:R-:W-:Y:S02]  /*4810*/  ULEA UR4, UR16, UR17, 0x3 ;  /* 0x0000001110047291 */ /* 0x000fe4000f8e18ff */
[----:B------:R-:W-:Y:S01]  /*4820*/  UPLOP3.LUT UP2, UPT, UPT, UPT, UPT, 0x40, 0x4 ;  /* 0x000000000004789c */ /* 0x000fe20003f4e870 */
[----:B------:R-:W-:Y:S01]  /*4830*/  UMOV UR15, UR29 ;  /* 0x0000001d000f7c82 */ /* 0x000fe20008000000 */
[----:B------:R-:W-:-:S05]  /*4840*/  UMOV UR5, UR16 ;  /* 0x0000001000057c82 */ /* 0x000fca0008000000 */
[----:B------:R1:W2:Y:S04]  /*4850*/  SYNCS.PHASECHK.TRANS64.TRYWAIT P1, [UR4], R4 ;  /* 0x00000004ff0075a7 */ /* 0x0002a80008021104 */
.L_x_85:
[----:B---3--:R-:W-:Y:S01]  /*4860*/  ULEA UR10, UR5, UR17, 0x3 ;  /* 0x00000011050a7291 */ /* 0x008fe2000f8e18ff */
[----:B--2-4-:R-:W-:Y:S11]  /*4870*/  @P1 BRA `(.L_x_83) ;  /* 0x00000000000c1947 */ /* 0x014ff60003800000 */
[----:B------:R-:W-:Y:S04]  /*4880*/  SHF.L.U32 R7, R0, 0x1f, RZ ;  /* 0x0000001f00077819 */ /* 0x000fe800000006ff */
[----:B------:R-:W2:Y:S02]  /*4890*/  SYNCS.PHASECHK.TRANS64.TRYWAIT P0, [UR10], R7 ;  /* 0x00000007ff0075a7 */ /* 0x000ea4000800110a */
[----:B--2---:R-:W-:Y:S05]  /*48a0*/  @!P0 BRA `(.L_x_84) ;  /* 0x0000005400608947 */ /* 0x004fea0003800000 */
.L_x_83:
[----:B------:R-:W-:Y:S01]  /*48b0*/  UISETP.NE.AND UP0, UPT, UR15, URZ, UPT ;  /* 0x000000ff0f00728c */ /* 0x000fe2000bf05270 */
[----:B------:R-:W-:Y:S01]  /*48c0*/  PLOP3.LUT P1, PT, PT, PT, PT, 0x80, 0x8 ;  /* 0x000000000008781c */ /* 0x000fe20003f2f070 */
[----:B------:R-:W-:Y:S02]  /*48d0*/  UIADD3 UR4, UPT, UPT, UR5, 0x1, URZ ;  /* 0x0000000105047890 */ /* 0x000fe4000fffe0ff */
[----:B------:R-:W-:Y:S02]  /*48e0*/  ULEA UR8, UR5, UR20, 0x7 ;  /* 0x0000001405087291 */ /* 0x000fe4000f8e38ff */
[----:B------:R-:W-:Y:S01]  /*48f0*/  UISETP.NE.AND UP1, UPT, UR4, 0x14, UPT ;  /* 0x000000140400788c */ /* 0x000fe2000bf25270 */
[----:B------:R-:W-:Y:S01]  /*4900*/  PLOP3.LUT P0, PT, PT, PT, UP0, 0x80, 0x8 ;  /* 0x000000000008781c */ /* 0x000fe20003f0f008 */
[----:B------:R-:W-:Y:S02]  /*4910*/  UIADD3 UR12, UPT, UPT, UR8, 0x2, URZ ;  /* 0x00000002080c7890 */ /* 0x000fe4000fffe0ff */
[----:B------:R-:W-:Y:S02]  /*4920*/  USEL UR6, URZ, 0x1, UP1 ;  /* 0x00000001ff067887 */ /* 0x000fe40008800000 */
[----:B------:R-:W-:Y:S02]  /*4930*/  USEL UR16, UR4, URZ, UP1 ;  /* 0x000000ff04107287 */ /* 0x000fe40008800000 */
[----:B------:R-:W-:Y:S02]  /*4940*/  UIADD3 UR10, UPT, UPT, UR10, 0xa0, URZ ;  /* 0x000000a00a0a7890 */ /* 0x000fe4000fffe0ff */
[----:B------:R-:W-:Y:S01]  /*4950*/  @UP0 ULEA UR4, UR16, UR17, 0x3 ;  /* 0x0000001110040291 */ /* 0x000fe2000f8e18ff */
[----:B------:R-:W-:Y:S01]  /*4960*/  LOP3.LUT R0, R0, UR6, RZ, 0x3c, !PT ;  /* 0x0000000600007c12 */ /* 0x000fe2000f8e3cff */
[----:B------:R-:W-:Y:S01]  /*4970*/  UMOV UR9, 0x80004020 ;  /* 0x8000402000097882 */ /* 0x000fe20000000000 */
[----:B------:R-:W-:Y:S01]  /*4980*/  UMOV UR13, 0x80004020 ;  /* 0x80004020000d7882 */ /* 0x000fe20000000000 */
[----:B------:R-:W-:Y:S01]  /*4990*/  UMOV UR7, 0x80004020 ;  /* 0x8000402000077882 */ /* 0x000fe20000000000 */
[----:B-1----:R-:W-:Y:S04]  /*49a0*/  @P0 SHF.L.U32 R4, R0, 0x1f, RZ ;  /* 0x0000001f00040819 */ /* 0x002fe800000006ff */
[----:B------:R3:W4:Y:S01]  /*49b0*/  @P0 SYNCS.PHASECHK.TRANS64.TRYWAIT P1, [UR4], R4 ;  /* 0x00000004ff0005a7 */ /* 0x0007220008021104 */
[----:B------:R-:W-:Y:S11]  /*49c0*/  ELECT P0, URZ, PT ;  /* 0x0000000000ff782f */ /* 0x000ff60003800000 */
[----:B------:R-:W-:Y:S02]  /*49d0*/  @!UPT UIADD3 URZ, UPT, UPT, URZ, URZ, URZ ;  /* 0x000000fffffff290 */ /* 0x000fe4000fffe0ff */
[C---:B-----5:R-:W-:Y:S01]  /*49e0*/  @P0 R2UR.BROADCAST UR14, R5.reuse ;  /* 0x00000000050e02ca */ /* 0x060fe200008e0000 */
[----:B------:R-:W-:Y:S01]  /*49f0*/  ULEA UR4, UR5, UR19, 0x9 ;  /* 0x0000001305047291 */ /* 0x000fe2000f8e48ff */
[----:B------:R-:W-:Y:S11]  /*4a00*/  ELECT P0, URZ, PT ;  /* 0x0000000000ff782f */ /* 0x000ff60003800000 */
[----:B------:R-:W-:Y:S02]  /*4a10*/  @!UPT UIADD3 URZ, UPT, UPT, URZ, URZ, URZ ;  /* 0x000000fffffff290 */ /* 0x000fe4000fffe0ff */
[----:B------:R-:W-:Y:S01]  /*4a20*/  @P0 R2UR.BROADCAST UR11, R5 ;  /* 0x00000000050b02ca */ /* 0x000fe200008e0000 */
[----:B------:R-:W-:Y:S01]  /*4a30*/  UIADD3 UR6, UPT, UPT, UR4, 0x2, URZ ;  /* 0x0000000204067890 */ /* 0x000fe2000fffe0ff */
[----:B------:R-:W-:Y:S02]  /*4a40*/  UMOV UR5, 0x80004020 ;  /* 0x8000402000057882 */ /* 0x000fe40000000000 */
[----:B------:R1:W-:Y:S01]  /*4a50*/  UTCHMMA.2CTA gdesc[UR4], gdesc[UR8], tmem[UR14], tmem[UR26], idesc[UR27], UP2 ;  /* 0x00ff1a08040075ea */ /* 0x0003e2000920000e */
[----:B------:R-:W-:Y:S08]  /*4a60*/  UPLOP3.LUT UP2, UPT, UPT, UPT, UPT, 0x80, 0x8 ;  /* 0x000000000008789c */ /* 0x000ff00003f4f070 */
[----:B------:R3:W-:Y:S01]  /*4a70*/  UTCHMMA.2CTA gdesc[UR6], gdesc[UR12], tmem[UR11], tmem[UR24], idesc[UR25], UPT ;  /* 0x00ff180c060075ea */ /* 0x0007e2000ba0000b */
[----:B------:R3:W-:Y:S01]  /*4a80*/  UTCBAR.2CTA.MULTICAST [UR10], URZ, UR18 ;  /* 0x000000ff0a0073e9 */ /* 0x0007e20008200812 */
[----:B-1----:R-:W-:Y:S02]  /*4a90*/  UIADD3 UR4, UPT, UPT, UR15, 0x1, URZ ;  /* 0x000000010f047890 */ /* 0x002fe4000fffe0ff */
[----:B------:R-:W-:Y:S02]  /*4aa0*/  UIADD3 UR8, UPT, UPT, UR15, -0x1, URZ ;  /* 0xffffffff0f087890 */ /* 0x000fe4000fffe0ff */
[----:B------:R-:W-:Y:S01]  /*4ab0*/  UISETP.GT.U32.AND UP0, UPT, UR4, 0x1, UPT ;  /* 0x000000010400788c */ /* 0x000fe2000bf04070 */
[----:B------:R-:W-:Y:S04]  /*4ac0*/  UMOV UR5, UR16 ;  /* 0x0000001000057c82 */ /* 0x000fe80008000000 */
[----:B------:R-:W-:Y:S04]  /*4ad0*/  UMOV UR15, UR8 ;  /* 0x00000008000f7c82 */ /* 0x000fe80008000000 */
[----:B------:R-:W-:Y:S05]  /*4ae0*/  BRA.U UP0, `(.L_x_85) ;  /* 0xfffffffd005c7547 */ /* 0x000fea000b83ffff */
.L_x_82:
[----:B------:R-:W-:-:S09]  /*4af0*/  UIADD3 UR4, UPT, UPT, UR22, 0x190, URZ ;  /* 0x0000019016047890 */ /* 0x000fd2000fffe0ff */
[----:B------:R2:W-:Y:S01]  /*4b00*/  UTCBAR.2CTA.MULTICAST [UR4], URZ, UR28 ;  /* 0x000000ff040073e9 */ /* 0x0005e2000820081c */
[----:B------:R-:W-:Y:S02]  /*4b10*/  NOP ;  /* 0x0000000000007918 */ /* 0x000fe40000000000 */
.L_x_81:
[----:B--2---:R-:W-:Y:S01]  /*4b20*/  UIADD3 UR4, UPT, UPT, UR21, 0x1, URZ ;  /* 0x0000000115047890 */ /* 0x004fe2000fffe0ff */
[----:B------:R-:W-:-:S03]  /*4b30*/  LOP3.LUT R2, R2, 0x1, RZ, 0x3c, !PT ;  /* 0x0000000102027812 */ /* 0x000fc600078e3cff */
[----:B------:R-:W-:-:S04]  /*4b40*/  UISETP.NE.AND UP0, UPT, UR4, 0x2, UPT ;  /* 0x000000020400788c */ /* 0x000fc8000bf05270 */
[----:B------:R-:W-:Y:S02]  /*4b50*/  USEL UR5, URZ, 0x1, UP0 ;  /* 0x00000001ff057887 */ /* 0x000fe40008000000 */
[----:B------:R-:W-:-:S04]  /*4b60*/  USEL UR21, UR4, URZ, UP0 ;  /* 0x000000ff04157287 */ /* 0x000fc80008000000 */
[----:B------:R-:W-:Y:S01]  /*4b70*/  LOP3.LUT R8, R8, UR5, RZ, 0x3c, !PT ;  /* 0x0000000508087c12 */ /* 0x000fe2000f8e3cff */
[----:B------:R-:W-:Y:S07]  /*4b80*/  @P2 BRA `(.L_x_86) ;  /* 0xfffffff800c82947 */ /* 0x000fee000383ffff */
[----:B------:R-:W2:Y:S01]  /*4b90*/  S2UR UR8, SR_CgaCtaId ;  /* 0x00000000000879c3 */ /* 0x000ea20000008800 */
[----:B------:R-:W-:Y:S01]  /*4ba0*/  ELECT P0, URZ, PT ;  /* 0x0000000000ff782f */ /* 0x000fe20003800000 */
[----:B------:R-:W-:Y:S01]  /*4bb0*/  HFMA2 R0, -RZ, RZ, 0, 5.9604644775390625e-08 ;  /* 0x00000001ff007431 */ /* 0x000fe200000001ff */
[----:B------:R-:W-:-:S05]  /*4bc0*/  UMOV UR4, 0x40 ;  /* 0x0000004000047882 */ /* 0x000fca0000000000 */
[----:B------:R-:W-:Y:S01]  /*4bd0*/  UVIRTCOUNT.DEALLOC.SMPOOL 0x80 ;  /* 0x000000800000784c */ /* 0x000fe20000000000 */
[----:B------:R-:W-:Y:S02]  /*4be0*/  UISETP.NE.AND UP0, UPT, UR31, URZ, UPT ;  /* 0x000000ff1f00728c */ /* 0x000fe4000bf05270 */
[----:B--2---:R-:W-:-:S09]  /*4bf0*/  ULEA UR8, UR8, UR4, 0x18 ;  /* 0x0000000408087291 */ /* 0x004fd2000f8ec0ff */
[----:B------:R2:W-:Y:S01]  /*4c00*/  @P0 STS.U8 [UR8+0x1c], R0 ;  /* 0x00001c00ff000988 */ /* 0x0005e20008000008 */
[----:B------:R-:W-:Y:S05]  /*4c10*/  BRA.U UP0, `(.L_x_87) ;  /* 0x0000000100587547 */ /* 0x000fea000b800000 */
[----:B------:R-:W-:Y:S01]  /*4c20*/  UIADD3 UR5, UPT, UPT, UR17, 0x1a0, URZ ;  /* 0x000001a011057890 */ /* 0x000fe2000fffe0ff */
[----:B-1----:R-:W-:-:S03]  /*4c30*/  SHF.L.U32 R5, R8, 0x1f, RZ ;  /* 0x0000001f08057819 */ /* 0x002fc600000006ff */
[----:B------:R-:W-:-:S09]  /*4c40*/  ULEA UR4, UR21, UR5, 0x3 ;  /* 0x0000000515047291 */ /* 0x000fd2000f8e18ff */
[----:B------:R-:W1:Y:S02]  /*4c50*/  SYNCS.PHASECHK.TRANS64.TRYWAIT P0, [UR4], R5 ;  /* 0x00000005ff0075a7 */ /* 0x000e640008001104 */
[----:B-1----:R-:W-:Y:S05]  /*4c60*/  @!P0 BRA `(.L_x_88) ;  /* 0x0000005000888947 */ /* 0x002fea0003800000 */
.L_x_197:
[----:B------:R-:W-:-:S04]  /*4c70*/  UIADD3 UR4, UPT, UPT, UR21, 0x1, URZ ;  /* 0x0000000115047890 */ /* 0x000fc8000fffe0ff */
[----:B------:R-:W-:-:S04]  /*4c80*/  UISETP.NE.AND UP1, UPT, UR4, 0x2, UPT ;  /* 0x000000020400788c */ /* 0x000fc8000bf25270 */
[----:B---3--:R-:W-:Y:S02]  /*4c90*/  USEL UR6, URZ, 0x1, UP1 ;  /* 0x00000001ff067887 */ /* 0x008fe40008800000 */
[----:B------:R-:W-:-:S04]  /*4ca0*/  USEL UR4, UR4, URZ, UP1 ;  /* 0x000000ff04047287 */ /* 0x000fc80008800000 */
[----:B------:R-:W-:Y:S01]  /*4cb0*/  ULEA UR4, UR4, UR5, 0x3 ;  /* 0x0000000504047291 */ /* 0x000fe2000f8e18ff */
[----:B-1----:R-:W-:-:S04]  /*4cc0*/  LOP3.LUT R5, R8, UR6, RZ, 0x3c, !PT ;  /* 0x0000000608057c12 */ /* 0x002fc8000f8e3cff */
[----:B------:R-:W-:Y:S01]  /*4cd0*/  SHF.L.U32 R5, R5, 0x1f, RZ ;  /* 0x0000001f05057819 */ /* 0x000fe200000006ff */
[----:B--2---:R-:W-:-:S04]  /*4ce0*/  IMAD.U32 R0, RZ, RZ, UR4 ;  /* 0x00000004ff007e24 */ /* 0x004fc8000f8e00ff */
[----:B------:R1:W2:Y:S03]  /*4cf0*/  SYNCS.PHASECHK.TRANS64.TRYWAIT P0, [R0+URZ], R5 ;  /* 0x00000005000075a7 */ /* 0x0002a600080011ff */
[----:B--2---:R-:W-:Y:S05]  /*4d00*/  @!P0 NANOSLEEP.SYNCS 0x989680 ;  /* 0x009896800000895d */ /* 0x004fea0003900000 */
[----:B------:R-:W2:Y:S02]  /*4d10*/  @!P0 SYNCS.PHASECHK.TRANS64 P0, [R0+URZ], R5 ;  /* 0x00000005000085a7 */ /* 0x000ea400080010ff */
[----:B--2---:R-:W-:Y:S05]  /*4d20*/  @P0 BRA `(.L_x_89) ;  /* 0x0000000000200947 */ /* 0x004fea0003800000 */
.L_x_90:
[----:B--2---:R2:W3:Y:S02]  /*4d30*/  SYNCS.PHASECHK.TRANS64.TRYWAIT P0, [R0+URZ], R5 ;  /* 0x00000005000075a7 */ /* 0x0044e400080011ff */
[----:B---3--:R-:W-:Y:S05]  /*4d40*/  @!P0 NANOSLEEP.SYNCS 0x989680 ;  /* 0x009896800000895d */ /* 0x008fea0003900000 */
[----:B------:R-:W3:Y:S02]  /*4d50*/  @!P0 SYNCS.PHASECHK.TRANS64 P0, [R0+URZ], R5 ;  /* 0x00000005000085a7 */ /* 0x000ee400080010ff */
[----:B---3--:R-:W-:Y:S05]  /*4d60*/  @!P0 BRA `(.L_x_90) ;  /* 0xfffffffc00f08947 */ /* 0x008fea000383ffff */
[----:B------:R-:W-:Y:S05]  /*4d70*/  BRA `(.L_x_89) ;  /* 0x00000000000c7947 */ /* 0x000fea0003800000 */
.L_x_87:
[----:B------:R-:W-:-:S04]  /*4d80*/  UIADD3 UR4, UPT, UPT, UR17, 0x1b0, URZ ;  /* 0x000001b011047890 */ /* 0x000fc8000fffe0ff */
[----:B------:R-:W-:-:S09]  /*4d90*/  UPRMT UR4, UR30, 0x654, UR4 ;  /* 0x000006541e047896 */ /* 0x000fd20008000004 */
[----:B------:R-:W-:Y:S03]  /*4da0*/  SYNCS.ARRIVE.TRANS64.RED.A1T0 RZ, [UR4], RZ ;  /* 0x000000ffffff79a7 */ /* 0x000fe60008100404 */
.L_x_89:
[----:B-12---:R-:W-:Y:S01]  /*4db0*/  SHF.L.U32 R5, RZ, 0x1f, RZ ;  /* 0x0000001fff057819 */ /* 0x006fe200000006ff */
[----:B------:R-:W-:Y:S01]  /*4dc0*/  UIADD3 UR4, UPT, UPT, UR17, 0x1b0, URZ ;  /* 0x000001b011047890 */ /* 0x000fe2000fffe0ff */
[----:B------:R-:W-:Y:S02]  /*4dd0*/  PLOP3.LUT P0, PT, PT, PT, UP0, 0x80, 0x8 ;  /* 0x000000000008781c */ /* 0x000fe40003f0f008 */
[----:B----4-:R-:W1:Y:S02]  /*4de0*/  SYNCS.PHASECHK.TRANS64.TRYWAIT P1, [UR17+0x1b0], R5 ;  /* 0x0001b005ff0075a7 */ /* 0x010e640008021111 */
[----:B-1----:R-:W-:Y:S09]  /*4df0*/  @!P1 BRA `(.L_x_91) ;  /* 0x00000050003c9947 */ /* 0x002ff20003800000 */
.L_x_199:
[----:B------:R-:W-:Y:S01]  /*4e00*/  @!UP0 UPRMT UR4, UR30, 0x654, UR4 ;  /* 0x000006541e048896 */ /* 0x000fe20008000004 */
[----:B------:R-:W-:Y:S01]  /*4e10*/  LOP3.LUT R2, R3, 0xffff, RZ, 0xc0, !PT ;  /* 0x0000ffff03027812 */ /* 0x000fe200078ec0ff */
[----:B------:R-:W-:Y:S02]  /*4e20*/  IMAD.MOV.U32 R3, RZ, RZ, 0xffff ;  /* 0x0000ffffff037424 */ /* 0x000fe400078e00ff */
[----:B-1----:R-:W-:Y:S01]  /*4e30*/  IMAD.MOV.U32 R5, RZ, RZ, 0x1 ;  /* 0x00000001ff057424 */ /* 0x002fe200078e00ff */
[----:B------:R-:W-:-:S04]  /*4e40*/  SHF.R.U32.HI R2, RZ, 0x5, R2 ;  /* 0x00000005ff027819 */ /* 0x000fc80000011602 */
[----:B------:R-:W-:Y:S01]  /*4e50*/  @!P0 SYNCS.ARRIVE.TRANS64.RED.A1T0 RZ, [UR4], RZ ;  /* 0x000000ffffff89a7 */ /* 0x000fe20008100404 */
[----:B------:R-:W-:Y:S01]  /*4e60*/  NOP ;  /* 0x0000000000007918 */ /* 0x000fe20000000000 */
[----:B------:R-:W1:Y:S01]  /*4e70*/  LDS R0, [UR8+0x14] ;  /* 0x00001408ff007984 */ /* 0x000e620008000800 */
[-C--:B------:R-:W-:Y:S02]  /*4e80*/  SHF.L.U32 R3, R3, R2.reuse, RZ ;  /* 0x0000000203037219 */ /* 0x080fe400000006ff */
[----:B------:R-:W-:Y:S02]  /*4e90*/  SHF.L.U32 R5, R5, R2, RZ ;  /* 0x0000000205057219 */ /* 0x000fe400000006ff */
[----:B-1----:R-:W-:-:S04]  /*4ea0*/  LOP3.LUT R0, R0, R3, RZ, 0xc0, !PT ;  /* 0x0000000300007212 */ /* 0x002fc800078ec0ff */
[----:B------:R-:W-:-:S13]  /*4eb0*/  ISETP.NE.AND P0, PT, R0, R3, PT ;  /* 0x000000030000720c */ /* 0x000fda0003f05270 */
[----:B------:R-:W-:Y:S05]  /*4ec0*/  @P0 BRA `(.L_x_92) ;  /* 0x00000000005c0947 */ /* 0x000fea0003800000 */
[----:B------:R-:W1:Y:S02]  /*4ed0*/  LDS R0, [UR8+0x18] ;  /* 0x00001808ff007984 */ /* 0x000e640008000800 */
[----:B-1----:R-:W-:-:S04]  /*4ee0*/  LOP3.LUT R0, R0, R5, RZ, 0xc0, !PT ;  /* 0x0000000500007212 */ /* 0x002fc800078ec0ff */
[----:B------:R-:W-:-:S13]  /*4ef0*/  ISETP.NE.AND P0, PT, R0, R5, PT ;  /* 0x000000050000720c */ /* 0x000fda0003f05270 */
[----:B------:R-:W-:Y:S05]  /*4f00*/  @P0 BRA `(.L_x_93) ;  /* 0x0000000000400947 */ /* 0x000fea0003800000 */
[----:B------:R-:W-:Y:S01]  /*4f10*/  R2UR UR4, R3 ;  /* 0x00000000030472ca */ /* 0x000fe200000e0000 */
[----:B------:R-:W1:Y:S01]  /*4f20*/  S2R R2, SR_LANEID ;  /* 0x0000000000027919 */ /* 0x000e620000000000 */
[----:B------:R-:W-:-:S04]  /*4f30*/  LOP3.LUT R5, RZ, R5, RZ, 0x33, !PT ;  /* 0x00000005ff057212 */ /* 0x000fc800078e33ff */
[----:B---3--:R-:W2:Y:S07]  /*4f40*/  REDUX UR6, R5 ;  /* 0x00000000050673c4 */ /* 0x008eae0000000000 */
[----:B------:R-:W-:-:S03]  /*4f50*/  ULOP3.LUT UR5, URZ, UR4, URZ, 0x33, !UPT ;  /* 0x00000004ff057292 */ /* 0x000fc6000f8e33ff */
[----:B------:R-:W-:Y:S02]  /*4f60*/  VOTEU.ANY UR4, UPT, PT ;  /* 0x0000000000047886 */ /* 0x000fe400038e0100 */
[----:B------:R-:W-:Y:S01]  /*4f70*/  UFLO.U32 UR4, UR4 ;  /* 0x00000004000472bd */ /* 0x000fe200080e0000 */
[----:B------:R-:W-:-:S04]  /*4f80*/  IMAD.U32 R0, RZ, RZ, UR5 ;  /* 0x00000005ff007e24 */ /* 0x000fc8000f8e00ff */
[----:B------:R-:W3:Y:S02]  /*4f90*/  REDUX UR7, R0 ;  /* 0x00000000000773c4 */ /* 0x000ee40000000000 */
[----:B------:R4:W-:Y:S01]  /*4fa0*/  UTCATOMSWS.AND URZ, UR5 ;  /* 0x0000000500ff79e3 */ /* 0x0009e20008000000 */
[----:B-1----:R-:W-:Y:S01]  /*4fb0*/  ISETP.EQ.U32.AND P0, PT, R2, UR4, PT ;  /* 0x0000000402007c0c */ /* 0x002fe2000bf02070 */
[----:B--2---:R-:W-:Y:S02]  /*4fc0*/  IMAD.U32 R2, RZ, RZ, UR6 ;  /* 0x00000006ff027e24 */ /* 0x004fe4000f8e00ff */
[----:B---3--:R-:W-:-:S10]  /*4fd0*/  IMAD.U32 R3, RZ, RZ, UR7 ;  /* 0x00000007ff037e24 */ /* 0x008fd4000f8e00ff */
[----:B------:R4:W-:Y:S04]  /*4fe0*/  @P0 ATOMS.AND RZ, [UR8+0x14], R3 ;  /* 0x00001403ffff098c */ /* 0x0009e8000a800008 */
[----:B------:R4:W-:Y:S01]  /*4ff0*/  @P0 ATOMS.AND RZ, [UR8+0x18], R2 ;  /* 0x00001802ffff098c */ /* 0x0009e2000a800008 */
[----:B------:R-:W-:Y:S05]  /*5000*/  BRA `(.L_x_94) ;  /* 0x0000000000147947 */ /* 0x000fea0003800000 */
.L_x_93:
[----:B------:R-:W-:Y:S02]  /*5010*/  MOV R2, 0x5030 ;  /* 0x0000503000027802 */ /* 0x000fe40000000f00 */
[----:B---3-5:R-:W-:Y:S05]  /*5020*/  CALL.REL.NOINC `($__internal_0_$__cuda_sm10x_tcgen05_guardrail_trap_col_being_dealloced_not_returned_by_alloc) ;  /* 0x0000005000ac7944 */ /* 0x028fea0003c00000 */
[----:B------:R-:W-:Y:S05]  /*5030*/  BRA `(.L_x_94) ;  /* 0x0000000000087947 */ /* 0x000fea0003800000 */
.L_x_92:
[----:B------:R-:W-:Y:S02]  /*5040*/  MOV R2, 0x5060 ;  /* 0x0000506000027802 */ /* 0x000fe40000000f00 */
[----:B---3-5:R-:W-:Y:S05]  /*5050*/  CALL.REL.NOINC `($__internal_2_$__cuda_sm10x_tcgen05_guardrail_trap_unallocated_columns_being_dealloced) ;  /* 0x0000005000b87944 */ /* 0x028fea0003c00000 */
.L_x_94:
[----:B------:R-:W-:Y:S01]  /*5060*/  NOP ;  /* 0x0000000000007918 */ /* 0x000fe20000000000 */
[----:B----4-:R-:W-:Y:S05]  /*5070*/  EXIT ;  /* 0x000000000000794d */ /* 0x010fea0003800000 */
.L_x_66:
[----:B------:R-:W-:-:S09]  /*5080*/  UISETP.NE.OR UP0, UPT, UR18, 0x3, !UP3 ;  /* 0x000000031200788c */ /* 0x000fd2000df05670 */
[----:B------:R-:W-:Y:S05]  /*5090*/  BRA.U UP0, `(.L_x_95) ;  /* 0x0000001100807547 */ /* 0x000fea000b800000 */
[----:B------:R-:W2:Y:S01]  /*50a0*/  LDCU.64 UR4, c[0x0][0x988] ;  /* 0x00013100ff0477ac */ /* 0x000ea20008000a00 */
[----:B------:R-:W3:Y:S01]  /*50b0*/  S2UR UR6, SR_CgaCtaId ;  /* 0x00000000000679c3 */ /* 0x000ee20000008800 */
[----:B------:R-:W-:Y:S01]  /*50c0*/  HFMA2 R10, -RZ, RZ, 0, 5.9604644775390625e-08 ;  /* 0x00000001ff0a7431 */ /* 0x000fe200000001ff */
[----:B------:R-:W-:Y:S01]  /*50d0*/  MOV R8, RZ ;  /* 0x000000ff00087202 */ /* 0x000fe20000000f00 */
[----:B------:R-:W4:Y:S01]  /*50e0*/  LDCU UR30, c[0x0][0x370] ;  /* 0x00006e00ff1e77ac */ /* 0x000f220008000800 */
[----:B------:R-:W-:Y:S01]  /*50f0*/  HFMA2 R3, -RZ, RZ, 0, 0.0078125 ;  /* 0x00002000ff037431 */ /* 0x000fe200000001ff */
[----:B------:R-:W1:Y:S03]  /*5100*/  LDCU.128 UR32, c[0x0][0xc10] ;  /* 0x00018200ff2077ac */ /* 0x000e660008000c00 */
[----:B------:R-:W4:Y:S01]  /*5110*/  LDC.64 R12, c[0x0][0x348] ;  /* 0x0000d200ff0c7b82 */ /* 0x000f220000000a00 */
[----:B------:R-:W1:Y:S01]  /*5120*/  LDCU UR27, c[0x0][0x374] ;  /* 0x00006e80ff1b77ac */ /* 0x000e620008000800 */
[----:B------:R-:W4:Y:S01]  /*5130*/  LDCU.64 UR28, c[0x0][0x990] ;  /* 0x00013200ff1c77ac */ /* 0x000f220008000a00 */
[----:B------:R-:W4:Y:S01]  /*5140*/  LDCU UR17, c[0x0][0xc0c] ;  /* 0x00018180ff1177ac */ /* 0x000f220008000800 */
[----:B--2---:R-:W-:Y:S01]  /*5150*/  UISETP.NE.U32.AND UP0, UPT, UR4, URZ, UPT ;  /* 0x000000ff0400728c */ /* 0x004fe2000bf05070 */
[----:B------:R-:W2:Y:S01]  /*5160*/  LDCU.128 UR40, c[0x0][0xa80] ;  /* 0x00015000ff2877ac */ /* 0x000ea20008000c00 */
[----:B------:R-:W2:Y:S01]  /*5170*/  LDCU UR48, c[0x0][0xc20] ;  /* 0x00018400ff3077ac */ /* 0x000ea20008000800 */
[----:B------:R-:W2:Y:S01]  /*5180*/  LDCU UR4, c[0x0][0xc30] ;  /* 0x00018600ff0477ac */ /* 0x000ea20008000800 */
[----:B------:R-:W2:Y:S01]  /*5190*/  LDCU.128 UR44, c[0x0][0xa90] ;  /* 0x00015200ff2c77ac */ /* 0x000ea20008000c00 */
[----:B------:R-:W-:Y:S01]  /*51a0*/  UMOV UR24, 0x400 ;  /* 0x0000040000187882 */ /* 0x000fe20000000000 */
[----:B-1----:R-:W-:-:S02]  /*51b0*/  UIMAD.WIDE.U32 UR8, UR27, UR35, URZ ;  /* 0x000000231b0872a5 */ /* 0x002fc4000f8e00ff */
[----:B---3--:R-:W-:Y:S02]  /*51c0*/  ULEA UR24, UR6, UR24, 0x18 ;  /* 0x0000001806187291 */ /* 0x008fe4000f8ec0ff */
[----:B----4-:R-:W-:Y:S02]  /*51d0*/  UIMAD.WIDE.U32 UR6, UR30, UR32, URZ ;  /* 0x000000201e0672a5 */ /* 0x010fe4000f8e00ff */
[----:B------:R-:W-:Y:S02]  /*51e0*/  UISETP.NE.AND.EX UP5, UPT, UR5, URZ, UPT, UP0 ;  /* 0x000000ff0500728c */ /* 0x000fe4000bfa5300 */
[----:B------:R-:W-:Y:S02]  /*51f0*/  UISETP.NE.U32.AND UP6, UPT, UR28, URZ, UPT ;  /* 0x000000ff1c00728c */ /* 0x000fe4000bfc5070 */
[----:B------:R-:W-:Y:S02]  /*5200*/  UIADD3 UR31, UPT, UPT, UR24, 0x188, URZ ;  /* 0x00000188181f7890 */ /* 0x000fe4000fffe0ff */
[----:B------:R-:W-:-:S02]  /*5210*/  UISETP.NE.AND UP0, UPT, UR39, 0x1, UPT ;  /* 0x000000012700788c */ /* 0x000fc4000bf05270 */
[----:B------:R-:W-:Y:S02]  /*5220*/  UISETP.GE.AND UP2, UPT, UR39, 0x1, UPT ;  /* 0x000000012700788c */ /* 0x000fe4000bf46270 */
[----:B------:R-:W-:Y:S01]  /*5230*/  UISETP.NE.AND UP0, UPT, UR17, 0x1, UPT ;  /* 0x000000011100788c */ /* 0x000fe2000bf05270 */
[----:B------:R-:W-:Y:S01]  /*5240*/  UMOV UR6, UR7 ;  /* 0x0000000700067c82 */ /* 0x000fe20008000000 */
[----:B------:R-:W-:Y:S01]  /*5250*/  UMOV UR36, UR9 ;  /* 0x0000000900247c82 */ /* 0x000fe20008000000 */
[----:B------:R-:W-:Y:S02]  /*5260*/  UISETP.NE.AND UP2, UPT, UR34, 0x1, UPT ;  /* 0x000000012200788c */ /* 0x000fe4000bf45270 */
[----:B--2---:R-:W-:Y:S01]  /*5270*/  UISETP.NE.AND UP0, UPT, UR40, 0x1, UPT ;  /* 0x000000012800788c */ /* 0x004fe2000bf05270 */
[----:B------:R-:W-:Y:S01]  /*5280*/  UMOV UR26, URZ ;  /* 0x000000ff001a7c82 */ /* 0x000fe20008000000 */
[----:B------:R-:W1:Y:S01]  /*5290*/  LDCU UR49, c[0x0][0xaa0] ;  /* 0x00015400ff3177ac */ /* 0x000e620008000800 */
[----:B------:R-:W-:Y:S01]  /*52a0*/  UPLOP3.LUT UP4, UPT, UPT, UPT, UPT, 0x40, 0x4 ;  /* 0x000000000004789c */ /* 0x000fe20003f8e870 */
[----:B------:R-:W2:Y:S01]  /*52b0*/  LDCU.64 UR18, c[0x0][0xc28] ;  /* 0x00018500ff1277ac */ /* 0x000ea20008000a00 */
[----:B------:R-:W-:-:S02]  /*52c0*/  UISETP.NE.AND.EX UP6, UPT, UR29, URZ, UPT, UP6 ;  /* 0x000000ff1d00728c */ /* 0x000fc4000bfc5360 */
[----:B------:R-:W-:Y:S02]  /*52d0*/  UPRMT UR31, URZ, 0x654, UR31 ;  /* 0x00000654ff1f7896 */ /* 0x000fe4000800001f */
[----:B------:R-:W-:Y:S02]  /*52e0*/  USHF.R.U32.HI UR37, URZ, UR33, UR6 ;  /* 0x00000021ff257299 */ /* 0x000fe40008011606 */
[----:B------:R-:W-:Y:S02]  /*52f0*/  USHF.R.U32.HI UR36, URZ, UR48, UR36 ;  /* 0x00000030ff247299 */ /* 0x000fe40008011624 */
[----:B------:R-:W-:Y:S02]  /*5300*/  UISETP.NE.AND UP3, UPT, UR4, 0x1, UPT ;  /* 0x000000010400788c */ /* 0x000fe4000bf65270 */
[----:B------:R-:W-:Y:S02]  /*5310*/  UISETP.NE.AND UP2, UPT, UR43, 0x1, UPT ;  /* 0x000000012b00788c */ /* 0x000fe4000bf45270 */
[----:B------:R-:W-:-:S11]  /*5320*/  UISETP.NE.AND UP0, UPT, UR46, 0x1, UPT ;  /* 0x000000012e00788c */ /* 0x000fd6000bf05270 */
.L_x_104:
[----:B------:R-:W-:Y:S04]  /*5330*/  SHF.L.U32 R5, R8, 0x1f, RZ ;  /* 0x0000001f08057819 */ /* 0x000fe800000006ff */
[----:B---3--:R-:W3:Y:S02]  /*5340*/  SYNCS.PHASECHK.TRANS64.TRYWAIT P0, [UR24+0x180], R5 ;  /* 0x00018005ff0075a7 */ /* 0x008ee40008001118 */
[----:B---3--:R-:W-:Y:S05]  /*5350*/  @!P0 BRA `(.L_x_96) ;  /* 0x0000004800fc8947 */ /* 0x008fea0003800000 */
.L_x_201:
[----:B---3--:R-:W3:Y:S01]  /*5360*/  LDS.128 R4, [UR24+0x1c0] ;  /* 0x0001c018ff047984 */ /* 0x008ee20008000c00 */
[----:B------:R-:W-:Y:S01]  /*5370*/  UISETP.GE.AND UP0, UPT, UR39, 0x1, UPT ;  /* 0x000000012700788c */ /* 0x000fe2000bf06270 */
[----:B------:R-:W-:Y:S01]  /*5380*/  @!PT LDS RZ, [RZ] ;  /* 0x00000000fffff984 */ /* 0x000fe20000000800 */
[----:B------:R-:W-:Y:S01]  /*5390*/  @!PT LDS RZ, [RZ] ;  /* 0x00000000fffff984 */ /* 0x000fe20000000800 */
[----:B------:R-:W-:Y:S01]  /*53a0*/  @!PT LDS RZ, [RZ] ;  /* 0x00000000fffff984 */ /* 0x000fe20000000800 */
[----:B------:R-:W-:Y:S01]  /*53b0*/  @!PT LDS RZ, [RZ] ;  /* 0x00000000fffff984 */ /* 0x000fe20000000800 */
[----:B------:R4:W-:Y:S06]  /*53c0*/  MEMBAR.ALL.CTA ;  /* 0x0000000000007992 */ /* 0x0009ec0000008000 */
[----:B----4-:R-:W4:Y:S02]  /*53d0*/  FENCE.VIEW.ASYNC.S ;  /* 0x00000000000073c6 */ /* 0x010f240000000000 */
[----:B----4-:R-:W-:Y:S01]  /*53e0*/  SYNCS.ARRIVE.TRANS64.RED.A1T0 RZ, [UR31], RZ ;  /* 0x000000ffffff79a7 */ /* 0x010fe2000810041f */
[----:B---3--:R-:W-:Y:S11]  /*53f0*/  LOP3.LUT P0, RZ, R6, 0x1, RZ, 0xc0, !PT ;  /* 0x0000000106ff7812 */ /* 0x008ff6000780c0ff */
[----:B------:R-:W-:Y:S02]  /*5400*/  @!UPT UIADD3 URZ, UPT, UPT, URZ, URZ, URZ ;  /* 0x000000fffffff290 */ /* 0x000fe4000fffe0ff */
[----:B------:R-:W-:Y:S01]  /*5410*/  VOTEU.ANY UP2, P0 ;  /* 0x0000000000ff7886 */ /* 0x000fe20000040100 */
[----:B------:R-:W-:Y:S11]  /*5420*/  PLOP3.LUT P0, PT, PT, PT, UP2, 0x80, 0x8 ;  /* 0x000000000008781c */ /* 0x000ff60003f0f028 */
[----:B------:R-:W-:Y:S02]  /*5430*/  @!UPT UIADD3 URZ, UPT, UPT, URZ, URZ, URZ ;  /* 0x000000fffffff290 */ /* 0x000fe4000fffe0ff */
[----:B------:R-:W-:Y:S02]  /*5440*/  @P0 MOV R2, R4 ;  /* 0x0000000400020202 */ /* 0x000fe40000000f00 */
[----:B------:R-:W-:Y:S02]  /*5450*/  @P0 LOP3.LUT R0, R5, 0xffff, RZ, 0xc0, !PT ;  /* 0x0000ffff05000812 */ /* 0x000fe400078ec0ff */
[----:B------:R-:W-:Y:S02]  /*5460*/  @P0 R2UR UR5, R2 ;  /* 0x00000000020502ca */ /* 0x000fe400000e0000 */
[----:B------:R-:W-:Y:S11]  /*5470*/  @P0 R2UR UR4, R0 ;  /* 0x00000000000402ca */ /* 0x000ff600000e0000 */
[----:B------:R-:W-:Y:S02]  /*5480*/  @UP2 UMOV UR16, UR5 ;  /* 0x0000000500102c82 */ /* 0x000fe40008000000 */
[----:B------:R-:W-:Y:S01]  /*5490*/  @UP2 UMOV UR15, UR4 ;  /* 0x00000004000f2c82 */ /* 0x000fe20008000000 */
[----:B------:R-:W-:Y:S05]  /*54a0*/  BRA.U !UP0, `(.L_x_97) ;  /* 0x0000000108c07547 */ /* 0x000fea000b800000 */
[----:B------:R-:W-:Y:S02]  /*54b0*/  UIMAD.WIDE.U32 UR8, UR15, UR35, URZ ;  /* 0x000000230f0872a5 */ /* 0x000fe4000f8e00ff */
[----:B------:R-:W-:Y:S02]  /*54c0*/  UP2UR UR14, UPR, URZ, 0x4 ;  /* 0x00000004ff0e7883 */ /* 0x000fe40008000000 */
[----:B------:R-:W-:Y:S02]  /*54d0*/  UISETP.NE.AND UP2, UPT, UR34, 0x1, UPT ;  /* 0x000000012200788c */ /* 0x000fe4000bf45270 */
[----:B------:R-:W-:Y:S02]  /*54e0*/  UIMAD.WIDE.U32 UR10, UR16, UR32, URZ ;  /* 0x00000020100a72a5 */ /* 0x000fe4000f8e00ff */
[----:B------:R-:W-:Y:S02]  /*54f0*/  USEL UR4, UR27, UR36, !UP2 ;  /* 0x000000241b047287 */ /* 0x000fe4000d000000 */
[----:B------:R-:W-:Y:S02]  /*5500*/  UISETP.NE.AND UP0, UPT, UR17, 0x1, UPT ;  /* 0x000000011100788c */ /* 0x000fe4000bf05270 */
[----:B------:R-:W-:Y:S02]  /*5510*/  UP2UR UR22, UPR, URZ, 0x2 ;  /* 0x00000002ff167883 */ /* 0x000fe40008000000 */
[----:B------:R-:W-:Y:S02]  /*5520*/  UISETP.NE.AND UP1, UPT, UR39, 0x1, UPT ;  /* 0x000000012700788c */ /* 0x000fe4000bf25270 */
[----:B--2---:R-:W-:Y:S02]  /*5530*/  UIMAD.WIDE.U32 UR12, UR4, UR18, URZ ;  /* 0x00000012040c72a5 */ /* 0x004fe4000f8e00ff */
[----:B------:R-:W-:Y:S01]  /*5540*/  USEL UR7, UR30, UR37, !UP0 ;  /* 0x000000251e077287 */ /* 0x000fe2000c000000 */
[----:B------:R-:W-:Y:S02]  /*5550*/  UMOV UR5, UR9 ;  /* 0x0000000900057c82 */ /* 0x000fe40008000000 */
[----:B------:R-:W-:Y:S02]  /*5560*/  USHF.R.U32.HI UR6, URZ, UR48, UR5 ;  /* 0x00000030ff067299 */ /* 0x000fe40008011605 */
[----:B------:R-:W-:Y:S02]  /*5570*/  UIMAD.WIDE.U32 UR20, UR7, UR18, URZ ;  /* 0x00000012071472a5 */ /* 0x000fe4000f8e00ff */
[----:B------:R-:W-:Y:S02]  /*5580*/  USEL UR6, UR15, UR6, !UP2 ;  /* 0x000000060f067287 */ /* 0x000fe4000d000000 */
[----:B------:R-:W-:Y:S01]  /*5590*/  UISETP.NE.AND UP2, UPT, UR14, URZ, UPT ;  /* 0x000000ff0e00728c */ /* 0x000fe2000bf45270 */
[----:B------:R-:W-:Y:S01]  /*55a0*/  UMOV UR5, UR11 ;  /* 0x0000000b00057c82 */ /* 0x000fe20008000000 */
[----:B------:R-:W-:Y:S02]  /*55b0*/  UIMAD.WIDE.U32 UR10, UR6, UR18, URZ ;  /* 0x00000012060a72a5 */ /* 0x000fe4000f8e00ff */
[----:B------:R-:W-:Y:S03]  /*55c0*/  USHF.R.U32.HI UR8, URZ, UR33, UR5 ;  /* 0x00000021ff087299 */ /* 0x000fe60008011605 */
[----:B------:R-:W-:Y:S02]  /*55d0*/  UMOV UR5, UR13 ;  /* 0x0000000d00057c82 */ /* 0x000fe40008000000 */
[----:B------:R-:W-:Y:S03]  /*55e0*/  @UP1 USHF.R.U32.HI UR4, URZ, UR19, UR5 ;  /* 0x00000013ff041299 */ /* 0x000fe60008011605 */
[----:B------:R-:W-:Y:S01]  /*55f0*/  UMOV UR5, UR21 ;  /* 0x0000001500057c82 */ /* 0x000fe20008000000 */
[----:B------:R-:W-:Y:S02]  /*5600*/  UIMAD UR4, UR39, UR4, URZ ;  /* 0x00000004270472a4 */ /* 0x000fe4000f8e02ff */
[----:B------:R-:W-:Y:S02]  /*5610*/  @UP1 USHF.R.U32.HI UR7, URZ, UR19, UR5 ;  /* 0x00000013ff071299 */ /* 0x000fe40008011605 */
[----:B------:R-:W-:Y:S02]  /*5620*/  USEL UR5, UR16, UR8, !UP0 ;  /* 0x0000000810057287 */ /* 0x000fe4000c000000 */
[----:B------:R-:W-:Y:S02]  /*5630*/  UIMAD UR8, UR39, UR7, URZ ;  /* 0x00000007270872a4 */ /* 0x000fe4000f8e02ff */
[----:B------:R-:W-:Y:S03]  /*5640*/  UISETP.GE.AND UP0, UPT, UR6, UR4, UPT ;  /* 0x000000040600728c */ /* 0x000fe6000bf06270 */
[----:B------:R-:W-:Y:S01]  /*5650*/  UMOV UR4, UR11 ;  /* 0x0000000b00047c82 */ /* 0x000fe20008000000 */
[----:B------:R-:W-:Y:S02]  /*5660*/  UISETP.GE.OR UP0, UPT, UR5, UR8, UP0 ;  /* 0x000000080500728c */ /* 0x000fe40008706670 */
[----:B------:R-:W-:Y:S02]  /*5670*/  USHF.R.U32.HI UR4, URZ, UR19, UR4 ;  /* 0x00000013ff047299 */ /* 0x000fe40008011604 */
[----:B------:R-:W-:Y:S02]  /*5680*/  UIMAD.WIDE.U32 UR8, UR5, UR18, URZ ;  /* 0x00000012050872a5 */ /* 0x000fe4000f8e00ff */
[----:B------:R-:W-:Y:S04]  /*5690*/  USEL UR10, UR6, UR4, !UP1 ;  /* 0x00000004060a7287 */ /* 0x000fe8000c800000 */
[----:B------:R-:W-:Y:S01]  /*56a0*/  UIADD3 UR11, UPT, UPT, -UR10, URZ, URZ ;  /* 0x000000ff0a0b7290 */ /* 0x000fe2000fffe1ff */
[----:B------:R-:W-:Y:S02]  /*56b0*/  @!UP0 UMOV UR4, UR9 ;  /* 0x0000000900048c82 */ /* 0x000fe40008000000 */
[----:B------:R-:W-:Y:S02]  /*56c0*/  @!UP0 USHF.R.U32.HI UR4, URZ, UR19, UR4 ;  /* 0x00000013ff048299 */ /* 0x000fe40008011604 */
[----:B------:R-:W-:Y:S02]  /*56d0*/  UIMAD UR8, UR39, UR11, UR6 ;  /* 0x0000000b270872a4 */ /* 0x000fe4000f8e0206 */
[----:B------:R-:W-:Y:S02]  /*56e0*/  @!UP0 USEL UR4, UR5, UR4, !UP1 ;  /* 0x0000000405048287 */ /* 0x000fe4000c800000 */
[----:B------:R-:W-:Y:S02]  /*56f0*/  UISETP.NE.AND UP1, UPT, UR22, URZ, UPT ;  /* 0x000000ff1600728c */ /* 0x000fe4000bf25270 */
[----:B------:R-:W-:Y:S02]  /*5700*/  @!UP0 UIMAD UR8, UR7, UR8, UR4 ;  /* 0x00000008070882a4 */ /* 0x000fe4000f8e0204 */
[----:B------:R-:W-:Y:S02]  /*5710*/  @!UP0 UIADD3 UR9, UPT, UPT, UR10, -UR4, URZ ;  /* 0x800000040a098290 */ /* 0x000fe4000fffe0ff */
[----:B------:R-:W-:Y:S02]  /*5720*/  UIADD3 UR4, UPT, UPT, -UR5, URZ, URZ ;  /* 0x000000ff05047290 */ /* 0x000fe4000fffe1ff */
[----:B------:R-:W-:Y:S02]  /*5730*/  UIADD3 UR7, UPT, UPT, -UR6, URZ, URZ ;  /* 0x000000ff06077290 */ /* 0x000fe4000fffe1ff */
[----:B------:R-:W-:Y:S02]  /*5740*/  @!UP0 UIMAD UR6, UR9, UR39, UR5 ;  /* 0x00000027090682a4 */ /* 0x000fe4000f8e0205 */
[----:B------:R-:W-:Y:S02]  /*5750*/  UIMAD UR16, UR17, UR4, UR16 ;  /* 0x00000004111072a4 */ /* 0x000fe4000f8e0210 */
[----:B------:R-:W-:Y:S01]  /*5760*/  UIMAD UR15, UR34, UR7, UR15 ;  /* 0x00000007220f72a4 */ /* 0x000fe2000f8e020f */
[----:B------:R-:W-:Y:S02]  /*5770*/  @!UP0 UMOV UR5, UR8 ;  /* 0x0000000800058c82 */ /* 0x000fe40008000000 */
[----:B------:R-:W-:Y:S02]  /*5780*/  UIMAD UR16, UR5, UR17, UR16 ;  /* 0x00000011051072a4 */ /* 0x000fe4000f8e0210 */
[----:B------:R-:W-:Y:S11]  /*5790*/  UIMAD UR15, UR6, UR34, UR15 ;  /* 0x00000022060f72a4 */ /* 0x000ff6000f8e020f */
[----:B------:R-:W-:Y:S01]  /*57a0*/  @!UPT UIADD3 URZ, UPT, UPT, URZ, URZ, URZ ;  /* 0x000000fffffff290 */ /* 0x000fe2000fffe0ff */
.L_x_97:
[----:B------:R-:W3:Y:S01]  /*57b0*/  @!UP3 LDCU.128 UR8, c[0x0][0xc10] ;  /* 0x00018200ff08b7ac */ /* 0x000ee20008000c00 */
[----:B------:R-:W-:Y:S04]  /*57c0*/  ISETP.NE.U32.AND P1, PT, RZ, UR28, PT ;  /* 0x0000001cff007c0c */ /* 0x000fe8000bf25070 */
[----:B------:R-:W-:Y:S01]  /*57d0*/  ISETP.NE.AND.EX P1, PT, RZ, UR29, PT, P1 ;  /* 0x0000001dff007c0c */ /* 0x000fe2000bf25310 */
[----:B------:R-:W4:Y:S01]  /*57e0*/  @!UP3 LDCU UR5, c[0x0][0xc0c] ;  /* 0x00018180ff05b7ac */ /* 0x000f220008000800 */
[----:B------:R-:W-:Y:S02]  /*57f0*/  USHF.L.U32 UR25, UR23, 0x6, URZ ;  /* 0x0000000617197899 */ /* 0x000fe400080006ff */
[----:B---3--:R-:W-:Y:S07]  /*5800*/  UIMAD.WIDE.U32 UR6, UR16, UR8, URZ ;  /* 0x00000008100672a5 */ /* 0x008fee000f8e00ff */
[----:B------:R-:W-:Y:S01]  /*5810*/  @!UP3 UMOV UR4, UR7 ;  /* 0x000000070004bc82 */ /* 0x000fe20008000000 */
[----:B----4-:R-:W-:Y:S02]  /*5820*/  @!UP3 UISETP.NE.AND UP0, UPT, UR5, 0x1, UPT ;  /* 0x000000010500b88c */ /* 0x010fe4000bf05270 */
[----:B------:R-:W-:Y:S02]  /*5830*/  @!UP3 USHF.R.U32.HI UR4, URZ, UR9, UR4 ;  /* 0x00000009ff04b299 */ /* 0x000fe40008011604 */
[----:B------:R-:W-:Y:S02]  /*5840*/  UIMAD.WIDE.U32 UR6, UR15, UR11, URZ ;  /* 0x0000000b0f0672a5 */ /* 0x000fe4000f8e00ff */
[----:B------:R-:W-:Y:S02]  /*5850*/  @!UP3 USEL UR8, UR16, UR4, !UP0 ;  /* 0x000000041008b287 */ /* 0x000fe4000c000000 */
[----:B------:R-:W-:Y:S03]  /*5860*/  @!UP3 UISETP.NE.AND UP0, UPT, UR10, 0x1, UPT ;  /* 0x000000010a00b88c */ /* 0x000fe6000bf05270 */
[----:B------:R-:W-:Y:S02]  /*5870*/  @!UP3 UMOV UR6, UR7 ;  /* 0x000000070006bc82 */ /* 0x000fe40008000000 */
[----:B------:R-:W3:Y:S02]  /*5880*/  @!UP3 LDCU UR4, c[0x0][0xc20] ;  /* 0x00018400ff04b7ac */ /* 0x000ee40008000800 */
[----:B---3--:R-:W-:Y:S04]  /*5890*/  @!UP3 USHF.R.U32.HI UR6, URZ, UR4, UR6 ;  /* 0x00000004ff06b299 */ /* 0x008fe80008011606 */
[----:B------:R-:W-:Y:S04]  /*58a0*/  @!UP3 USEL UR6, UR15, UR6, !UP0 ;  /* 0x000000060f06b287 */ /* 0x000fe8000c000000 */
[----:B------:R-:W-:Y:S02]  /*58b0*/  @!UP3 UIADD3 UR4, UPT, UPT, -UR8, UR6, URZ ;  /* 0x000000060804b290 */ /* 0x000fe4000fffe1ff */
[----:B------:R-:W-:Y:S02]  /*58c0*/  @!UP3 UIADD3 UR6, UPT, UPT, UR8, -UR6, URZ ;  /* 0x800000060806b290 */ /* 0x000fe4000fffe0ff */
[----:B------:R-:W-:Y:S02]  /*58d0*/  @!UP3 UIMAD UR16, UR4, UR5, UR16 ;  /* 0x000000050410b2a4 */ /* 0x000fe4000f8e0210 */
[----:B------:R-:W-:Y:S01]  /*58e0*/  @!UP3 UIMAD UR15, UR6, UR10, UR15 ;  /* 0x0000000a060fb2a4 */ /* 0x000fe2000f8e020f */
[----:B------:R-:W-:Y:S11]  /*58f0*/  BRA.U UP4, `(.L_x_98) ;  /* 0x0000000104107547 */ /* 0x000ff6000b800000 */
[----:B------:R-:W-:Y:S04]  /*5900*/  MOV R0, UR38 ;  /* 0x0000002600007c02 */ /* 0x000fe80008000f00 */
[----:B------:R-:W-:Y:S04]  /*5910*/  SHF.L.U32 R9, R0, 0x1f, RZ ;  /* 0x0000001f00097819 */ /* 0x000fe800000006ff */
[----:B------:R-:W3:Y:S02]  /*5920*/  SYNCS.PHASECHK.TRANS64.TRYWAIT P2, [UR24+0x178], R9 ;  /* 0x00017809ff0075a7 */ /* 0x000ee40008041118 */
[----:B---3--:R-:W-:Y:S05]  /*5930*/  @!P2 BRA `(.L_x_99) ;  /* 0x00000044009ca947 */ /* 0x008fea0003800000 */
.L_x_98:
[----:B------:R-:W-:Y:S05]  /*5940*/  BRA.U !UP6, `(.L_x_100) ;  /* 0x000000010e387547 */ /* 0x000fea000b800000 */
[----:B------:R-:W-:Y:S01]  /*5950*/  UPLOP3.LUT UP1, UPT, UPT, UPT, UP5, 0x80, 0x8 ;  /* 0x000000000008789c */ /* 0x000fe20003f2f050 */
[----:B---3--:R-:W-:Y:S01]  /*5960*/  HFMA2 R0, -RZ, RZ, 0, 5.9604644775390625e-08 ;  /* 0x00000001ff007431 */ /* 0x008fe200000001ff */
[----:B------:R-:W3:Y:S01]  /*5970*/  LDCU.64 UR8, c[0x0][0x358] ;  /* 0x00006b00ff0877ac */ /* 0x000ee20008000a00 */
[----:B------:R-:W-:Y:S03]  /*5980*/  IMAD.MOV.U32 R87, RZ, RZ, 0x1 ;  /* 0x00000001ff577424 */ /* 0x000fe600078e00ff */
[----:B------:R-:W-:Y:S05]  /*5990*/  PLOP3.LUT P2, PT, PT, PT, UP1, 0x80, 0x8 ;  /* 0x000000000008781c */ /* 0x000fea0003f4f018 */
[----:B------:R-:W4:Y:S01]  /*59a0*/  @UP1 LDCU.64 UR4, c[0x0][0x988] ;  /* 0x00013100ff0417ac */ /* 0x000f220008000a00 */
[----:B------:R-:W-:Y:S07]  /*59b0*/  @UP1 UIMAD UR6, UR54, UR28, URZ ;  /* 0x0000001c360612a4 */ /* 0x000fee000f8e02ff */
[----:B------:R-:W-:Y:S01]  /*59c0*/  @!P2 PRMT R87, R0, 0x7610, R87 ;  /* 0x000076100057a816 */ /* 0x000fe20000000057 */
[----:B----4-:R-:W-:Y:S06]  /*59d0*/  @UP1 UIMAD.WIDE UR4, UR6, 0x4, UR4 ;  /* 0x00000004060418a5 */ /* 0x010fec000f8e0204 */
[----:B------:R-:W-:Y:S01]  /*59e0*/  IMAD.U32 R14, RZ, RZ, UR4 ;  /* 0x00000004ff0e7e24 */ /* 0x000fe2000f8e00ff */
[----:B------:R-:W-:Y:S04]  /*59f0*/  MOV R15, UR5 ;  /* 0x00000005000f7c02 */ /* 0x000fe80008000f00 */
[----:B------:R-:W4:Y:S01]  /*5a00*/  @!UP1 LDCU UR4, c[0x0][0x980] ;  /* 0x00013000ff0497ac */ /* 0x000f220008000800 */
[----:B---3-5:R3:W5:Y:S02]  /*5a10*/  @P2 LDG.E R41, desc[UR8][R14.64] ;  /* 0x000000080e292981 */ /* 0x028764000c1e1900 */
[----:B---34-:R-:W-:Y:S07]  /*5a20*/  @!P2 IMAD.U32 R41, RZ, RZ, UR4 ;  /* 0x00000004ff29ae24 */ /* 0x018fee000f8e00ff */
.L_x_100:
[----:B-----5:R-:W-:Y:S01]  /*5a30*/  @!P1 FSETP.EQ.AND P3, PT, R41, RZ, PT ;  /* 0x000000ff2900920b */ /* 0x020fe20003f62000 */
[----:B------:R-:W-:Y:S01]  /*5a40*/  @!UPT UIADD3 URZ, UPT, UPT, URZ, URZ, URZ ;  /* 0x000000fffffff290 */ /* 0x000fe2000fffe0ff */
[----:B------:R-:W-:Y:S11]  /*5a50*/  @!P1 BRA `(.L_x_101) ;  /* 0x0000000000149947 */ /* 0x000ff60003800000 */
[----:B------:R-:W-:Y:S02]  /*5a60*/  LOP3.LUT P1, RZ, R87, 0xff, RZ, 0xc0, !PT ;  /* 0x000000ff57ff7812 */ /* 0x000fe4000782c0ff */
[----:B------:R-:W-:Y:S04]  /*5a70*/  PLOP3.LUT P3, PT, PT, PT, UP1, 0x80, 0x8 ;  /* 0x000000000008781c */ /* 0x000fe80003f6f018 */
[----:B------:R-:W-:Y:S07]  /*5a80*/  PLOP3.LUT P3, PT, P3, PT, PT, 0x8, 0x80 ;  /* 0x000000000080781c */ /* 0x000fee0001f6e170 */
[----:B------:R-:W-:Y:S11]  /*5a90*/  @P1 FSETP.EQ.AND P3, PT, R41, RZ, PT ;  /* 0x000000ff2900120b */ /* 0x000ff60003f62000 */
[----:B------:R-:W-:Y:S02]  /*5aa0*/  @!UPT UIADD3 URZ, UPT, UPT, URZ, URZ, URZ ;  /* 0x000000fffffff290 */ /* 0x000fe4000fffe0ff */
.L_x_101:
[----:B------:R-:W-:Y:S01]  /*5ab0*/  ULEA UR7, UR26, UR24, 0x3 ;  /* 0x000000181a077291 */ /* 0x000fe2000f8e18ff */
[----:B---3--:R-:W-:Y:S01]  /*5ac0*/  SHF.L.U32 R9, R10, 0x1f, RZ ;  /* 0x0000001f0a097819 */ /* 0x008fe200000006ff */
[----:B------:R-:W-:Y:S02]  /*5ad0*/  USHF.L.U32 UR11, UR53, 0x7, URZ ;  /* 0x00000007350b7899 */ /* 0x000fe400080006ff */
[----:B------:R-:W-:Y:S02]  /*5ae0*/  UISETP.NE.AND UP0, UPT, UR40, 0x1, UPT ;  /* 0x000000012800788c */ /* 0x000fe4000bf05270 */
[----:B------:R-:W-:Y:S01]  /*5af0*/  UIMAD.WIDE.U32 UR4, UR11, UR41, URZ ;  /* 0x000000290b0472a5 */ /* 0x000fe2000f8e00ff */
[----:B------:R-:W-:Y:S02]  /*5b00*/  ELECT P2, URZ, PT ;  /* 0x0000000000ff782f */ /* 0x000fe40003840000 */
[----:B------:R-:W3:Y:S02]  /*5b10*/  SYNCS.PHASECHK.TRANS64.TRYWAIT P1, [UR7+0x158], R9 ;  /* 0x00015809ff0075a7 */ /* 0x000ee40008021107 */
[----:B------:R-:W-:Y:S02]  /*5b20*/  PLOP3.LUT P2, PT, P3, P2, PT, 0xf2, 0x2f ;  /* 0x00000000002f781c */ /* 0x000fe40001f45e72 */
[----:B------:R-:W-:Y:S02]  /*5b30*/  UMOV UR4, UR5 ;  /* 0x0000000500047c82 */ /* 0x000fe40008000000 */
[----:B------:R-:W-:Y:S04]  /*5b40*/  USHF.R.U32.HI UR4, URZ, UR42, UR4 ;  /* 0x0000002aff047299 */ /* 0x000fe80008011604 */
[----:B------:R-:W-:Y:S02]  /*5b50*/  USEL UR12, UR11, UR4, !UP0 ;  /* 0x000000040b0c7287 */ /* 0x000fe4000c000000 */
[----:B------:R-:W-:Y:S02]  /*5b60*/  UISETP.NE.AND UP0, UPT, UR43, 0x1, UPT ;  /* 0x000000012b00788c */ /* 0x000fe4000bf05270 */
[----:B------:R-:W-:Y:S02]  /*5b70*/  UIMAD.WIDE.U32 UR4, UR12, UR44, URZ ;  /* 0x0000002c0c0472a5 */ /* 0x000fe4000f8e00ff */
[----:B------:R-:W-:Y:S01]  /*5b80*/  UIADD3 UR6, UPT, UPT, -UR12, URZ, URZ ;  /* 0x000000ff0c067290 */ /* 0x000fe2000fffe1ff */
[----:B------:R-:W-:Y:S03]  /*5b90*/  @!P2 IMAD.MOV.U32 R0, RZ, 0x20, RZ ;  /* 0x00000020ff00a824 */ /* 0x000fe600078e00ff */
[----:B------:R-:W-:Y:S01]  /*5ba0*/  UIMAD UR11, UR40, UR6, UR11 ;  /* 0x00000006280b72a4 */ /* 0x000fe2000f8e020b */
[----:B------:R-:W-:Y:S01]  /*5bb0*/  @!P2 IMAD.MOV.U32 R0, RZ, 0x400, R0 ;  /* 0x00000400ff00a824 */ /* 0x000fe200078e0000 */
[----:B------:R-:W-:Y:S02]  /*5bc0*/  UMOV UR4, UR5 ;  /* 0x0000000500047c82 */ /* 0x000fe40008000000 */
[----:B------:R-:W-:Y:S04]  /*5bd0*/  USHF.R.U32.HI UR4, URZ, UR45, UR4 ;  /* 0x0000002dff047299 */ /* 0x000fe80008011604 */
[----:B------:R-:W-:Y:S02]  /*5be0*/  USEL UR13, UR12, UR4, !UP0 ;  /* 0x000000040c0d7287 */ /* 0x000fe4000c000000 */
[----:B------:R-:W-:Y:S02]  /*5bf0*/  UISETP.NE.AND UP0, UPT, UR46, 0x1, UPT ;  /* 0x000000012e00788c */ /* 0x000fe4000bf05270 */
[----:B------:R-:W-:Y:S07]  /*5c00*/  UIMAD.WIDE.U32 UR4, UR13, UR47, URZ ;  /* 0x0000002f0d0472a5 */ /* 0x000fee000f8e00ff */
[----:B------:R-:W-:Y:S02]  /*5c10*/  UMOV UR4, UR5 ;  /* 0x0000000500047c82 */ /* 0x000fe40008000000 */
[----:B-1----:R-:W-:Y:S04]  /*5c20*/  USHF.R.U32.HI UR4, URZ, UR49, UR4 ;  /* 0x00000031ff047299 */ /* 0x002fe80008011604 */
[----:B------:R-:W-:Y:S02]  /*5c30*/  USEL UR14, UR13, UR4, !UP0 ;  /* 0x000000040d0e7287 */ /* 0x000fe4000c000000 */
[----:B------:R-:W-:Y:S02]  /*5c40*/  UIADD3 UR4, UPT, UPT, -UR13, URZ, URZ ;  /* 0x000000ff0d047290 */ /* 0x000fe4000fffe1ff */
[----:B------:R-:W-:Y:S02]  /*5c50*/  UIADD3 UR5, UPT, UPT, -UR14, URZ, URZ ;  /* 0x000000ff0e057290 */ /* 0x000fe4000fffe1ff */
[----:B------:R-:W-:Y:S02]  /*5c60*/  UIMAD UR12, UR43, UR4, UR12 ;  /* 0x000000042b0c72a4 */ /* 0x000fe4000f8e020c */
[----:B------:R-:W-:Y:S01]  /*5c70*/  UIMAD UR13, UR46, UR5, UR13 ;  /* 0x000000052e0d72a4 */ /* 0x000fe2000f8e020d */
[----:B---3--:R-:W-:Y:S11]  /*5c80*/  @!P1 BRA `(.L_x_102) ;  /* 0x0000004000e09947 */ /* 0x008ff60003800000 */
.L_x_204:
[----:B------:R-:W3:Y:S01]  /*5c90*/  S2UR UR50, SR_CgaCtaId ;  /* 0x00000000003279c3 */ /* 0x000ee20000008800 */
[----:B------:R-:W-:Y:S01]  /*5ca0*/  @!P2 R2UR UR4, R0 ;  /* 0x000000000004a2ca */ /* 0x000fe200000e0000 */
[----:B------:R-:W-:Y:S01]  /*5cb0*/  VOTEU.ALL UP0, P2 ;  /* 0x0000000000ff7886 */ /* 0x000fe20001000000 */
[----:B-1----:R-:W-:Y:S02]  /*5cc0*/  @!P2 IADD3 R2, P1, PT, R12, 0x680, RZ ;  /* 0x000006800c02a810 */ /* 0x002fe40007f3e0ff */
[----:B------:R-:W-:Y:S02]  /*5cd0*/  @P0 SHF.R.U32.HI R4, RZ, 0x10, R5 ;  /* 0x00000010ff040819 */ /* 0x000fe40000011605 */
[----:B------:R-:W-:Y:S01]  /*5ce0*/  @!P2 R2UR UR6, R2 ;  /* 0x000000000206a2ca */ /* 0x000fe200000e0000 */
[----:B------:R-:W-:Y:S01]  /*5cf0*/  @!P2 IMAD.X R0, RZ, RZ, R13, P1 ;  /* 0x000000ffff00a224 */ /* 0x000fe200008e060d */
[----:B------:R-:W-:Y:S01]  /*5d00*/  @!UP0 ULEA UR5, UR26, UR24, 0xd ;  /* 0x000000181a058291 */ /* 0x000fe2000f8e68ff */
[----:B------:R-:W-:Y:S03]  /*5d10*/  @P0 R2UR UR54, R4 ;  /* 0x00000000043602ca */ /* 0x000fe600000e0000 */
[----:B------:R-:W-:Y:S02]  /*5d20*/  @!UP0 UIADD3 UR8, UPT, UPT, UR5, 0x200, URZ ;  /* 0x0000020005088890 */ /* 0x000fe4000fffe0ff */
[----:B------:R-:W-:Y:S01]  /*5d30*/  @!UP0 UPRMT UR22, UR4, 0x5410, URZ ;  /* 0x0000541004168896 */ /* 0x000fe200080000ff */
[----:B------:R-:W-:Y:S01]  /*5d40*/  @!P2 R2UR UR4, R0 ;  /* 0x000000000004a2ca */ /* 0x000fe200000e0000 */
[----:B------:R-:W-:Y:S01]  /*5d50*/  UIADD3 UR5, UPT, UPT, UR26, 0x1, URZ ;  /* 0x000000011a057890 */ /* 0x000fe2000fffe0ff */
[----:B------:R-:W-:Y:S02]  /*5d60*/  @!P2 IMAD.MOV.U32 R0, RZ, RZ, 0x2000 ;  /* 0x00002000ff00a424 */ /* 0x000fe400078e00ff */
[----:B------:R-:W-:Y:S01]  /*5d70*/  IMAD.U32 R14, RZ, RZ, UR6 ;  /* 0x00000006ff0e7e24 */ /* 0x000fe2000f8e00ff */
[----:B------:R-:W-:Y:S04]  /*5d80*/  UISETP.NE.AND UP0, UPT, UR5, 0x3, UPT ;  /* 0x000000030500788c */ /* 0x000fe8000bf05270 */
[----:B------:R-:W-:Y:S01]  /*5d90*/  @!P2 R2UR UR20, R14 ;  /* 0x000000000e14a2ca */ /* 0x000fe200000e0000 */
[----:B------:R-:W-:Y:S02]  /*5da0*/  USEL UR5, UR5, URZ, UP0 ;  /* 0x000000ff05057287 */ /* 0x000fe40008000000 */
[----:B------:R-:W-:Y:S01]  /*5db0*/  USEL UR23, URZ, 0x1, UP0 ;  /* 0x00000001ff177887 */ /* 0x000fe20008000000 */
[----:B------:R-:W-:Y:S01]  /*5dc0*/  IMAD.U32 R15, RZ, RZ, UR4 ;  /* 0x00000004ff0f7e24 */ /* 0x000fe2000f8e00ff */
[----:B------:R-:W-:Y:S01]  /*5dd0*/  UIADD3 UR4, UPT, UPT, UR7, 0x140, URZ ;  /* 0x0000014007047890 */ /* 0x000fe2000fffe0ff */
[----:B------:R-:W-:Y:S03]  /*5de0*/  VOTEU.ALL UP0, P2 ;  /* 0x0000000000ff7886 */ /* 0x000fe60001000000 */
[----:B------:R-:W-:Y:S01]  /*5df0*/  @!P2 R2UR UR21, R15 ;  /* 0x000000000f15a2ca */ /* 0x000fe200000e0000 */
[----:B---3--:R-:W-:Y:S01]  /*5e00*/  UPRMT UR6, UR50, 0x654, UR4 ;  /* 0x0000065432067896 */ /* 0x008fe20008000004 */
[----:B------:R-:W-:Y:S01]  /*5e10*/  LOP3.LUT R10, R10, UR23, RZ, 0x3c, !PT ;  /* 0x000000170a0a7c12 */ /* 0x000fe2000f8e3cff */
[----:B------:R-:W-:Y:S01]  /*5e20*/  @!UP0 UMOV UR9, UR4 ;  /* 0x0000000400098c82 */ /* 0x000fe20008000000 */
[----:B------:R-:W-:Y:S01]  /*5e30*/  @!UP0 UMOV UR10, UR25 ;  /* 0x00000019000a8c82 */ /* 0x000fe20008000000 */
[----:B------:R-:W-:Y:S01]  /*5e40*/  ULEA UR4, UR5, UR24, 0x3 ;  /* 0x0000001805047291 */ /* 0x000fe2000f8e18ff */
[----:B------:R-:W-:Y:S07]  /*5e50*/  SHF.L.U32 R9, R10, 0x1f, RZ ;  /* 0x0000001f0a097819 */ /* 0x000fee00000006ff */
[----:B------:R1:W-:Y:S01]  /*5e60*/  @!UP0 UTMALDG.5D.IM2COL [UR8], [UR20], UR22 ;  /* 0x00000008140083b4 */ /* 0x0003e20008060016 */
[----:B------:R1:W-:Y:S01]  /*5e70*/  @!P2 SYNCS.ARRIVE.TRANS64.RED.A0TR RZ, [UR7+0x140], R0 ;  /* 0x00014000ffffa9a7 */ /* 0x0003e20008300407 */
[----:B------:R-:W-:Y:S01]  /*5e80*/  SYNCS.ARRIVE.TRANS64.RED.A1T0 RZ, [UR6], RZ ;  /* 0x000000ffffff79a7 */ /* 0x000fe20008100406 */
[----:B------:R-:W3:Y:S02]  /*5e90*/  SYNCS.PHASECHK.TRANS64.TRYWAIT P1, [UR4+0x158], R9 ;  /* 0x00015809ff0075a7 */ /* 0x000ee40008021104 */
[----:B-1-3--:R-:W-:Y:S05]  /*5ea0*/  @!P1 BRA `(.L_x_103) ;  /* 0x0000004000709947 */ /* 0x00afea0003800000 */
.L_x_206:
[----:B------:R-:W3:Y:S01]  /*5eb0*/  S2UR UR50, SR_CgaCtaId ;  /* 0x00000000003279c3 */ /* 0x000ee20000008800 */
[----:B------:R-:W-:Y:S01]  /*5ec0*/  UIADD3 UR6, UPT, UPT, UR5, 0x1, URZ ;  /* 0x0000000105067890 */ /* 0x000fe2000fffe0ff */
[----:B-1----:R-:W-:Y:S01]  /*5ed0*/  @!P2 IMAD.MOV.U32 R0, RZ, 0x20, RZ ;  /* 0x00000020ff00a824 */ /* 0x002fe200078e00ff */
[----:B------:R-:W-:Y:S01]  /*5ee0*/  UPLOP3.LUT UP4, UPT, UPT, UPT, UPT, 0x80, 0x8 ;  /* 0x000000000008789c */ /* 0x000fe20003f8f070 */
[----:B------:R-:W-:Y:S01]  /*5ef0*/  @!P2 IADD3 R2, P0, PT, R12, 0x680, RZ ;  /* 0x000006800c02a810 */ /* 0x000fe20007f1e0ff */
[----:B------:R-:W-:Y:S01]  /*5f00*/  UISETP.NE.AND UP0, UPT, UR6, 0x3, UPT ;  /* 0x000000030600788c */ /* 0x000fe2000bf05270 */
[----:B------:R-:W-:Y:S01]  /*5f10*/  @!P2 IMAD.MOV.U32 R0, RZ, 0x400, R0 ;  /* 0x00000400ff00a824 */ /* 0x000fe200078e0000 */
[----:B------:R-:W-:Y:S02]  /*5f20*/  R2UR UR23, R92 ;  /* 0x000000005c1772ca */ /* 0x000fe400000e0000 */
[----:B------:R-:W-:Y:S01]  /*5f30*/  USEL UR26, UR6, URZ, UP0 ;  /* 0x000000ff061a7287 */ /* 0x000fe20008000000 */
[----:B------:R-:W-:Y:S01]  /*5f40*/  R2UR UR22, R93 ;  /* 0x000000005d1672ca */ /* 0x000fe200000e0000 */
[----:B------:R-:W-:Y:S01]  /*5f50*/  USEL UR21, URZ, 0x1, UP0 ;  /* 0x00000001ff157887 */ /* 0x000fe20008000000 */
[----:B------:R-:W-:Y:S01]  /*5f60*/  @!P2 R2UR UR6, R0 ;  /* 0x000000000006a2ca */ /* 0x000fe200000e0000 */
[----:B------:R-:W-:Y:S01]  /*5f70*/  VOTEU.ALL UP0, P2 ;  /* 0x0000000000ff7886 */ /* 0x000fe20001000000 */
[----:B------:R-:W-:Y:S01]  /*5f80*/  @!P2 IMAD.X R0, RZ, RZ, R13, P0 ;  /* 0x000000ffff00a224 */ /* 0x000fe200000e060d */
[----:B------:R-:W-:Y:S02]  /*5f90*/  LOP3.LUT R8, R8, 0x1, RZ, 0x3c, !PT ;  /* 0x0000000108087812 */ /* 0x000fe400078e3cff */
[----:B------:R-:W-:Y:S01]  /*5fa0*/  LOP3.LUT R10, R10, UR21, RZ, 0x3c, !PT ;  /* 0x000000150a0a7c12 */ /* 0x000fe2000f8e3cff */
[----:B------:R-:W-:Y:S02]  /*5fb0*/  @!UP0 ULEA UR5, UR5, UR24, 0xd ;  /* 0x0000001805058291 */ /* 0x000fe4000f8e68ff */
[----:B------:R-:W-:Y:S02]  /*5fc0*/  @!UP0 UIADD3 UR10, UPT, UPT, UR25, 0x20, URZ ;  /* 0x00000020190a8890 */ /* 0x000fe4000fffe0ff */
[----:B------:R-:W-:Y:S02]  /*5fd0*/  @!UP0 UIADD3 UR8, UPT, UPT, UR5, 0x200, URZ ;  /* 0x0000020005088890 */ /* 0x000fe4000fffe0ff */
[----:B------:R-:W-:Y:S01]  /*5fe0*/  UIADD3 UR23, UPT, UPT, UR15, UR23, URZ ;  /* 0x000000170f177290 */ /* 0x000fe2000fffe0ff */
[----:B------:R-:W-:Y:S01]  /*5ff0*/  @!P2 R2UR UR5, R0 ;  /* 0x000000000005a2ca */ /* 0x000fe200000e0000 */
[----:B------:R-:W-:Y:S01]  /*6000*/  @!UP0 UPRMT UR20, UR6, 0x5410, URZ ;  /* 0x0000541006148896 */ /* 0x000fe200080000ff */
[----:B------:R-:W-:Y:S01]  /*6010*/  @!P2 R2UR UR6, R2 ;  /* 0x000000000206a2ca */ /* 0x000fe200000e0000 */
[----:B------:R-:W-:Y:S01]  /*6020*/  VOTEU.ALL UP0, P2 ;  /* 0x0000000000ff7886 */ /* 0x000fe20001000000 */
[----:B------:R-:W-:Y:S09]  /*6030*/  UIADD3 UR53, UPT, UPT, UR16, UR22, URZ ;  /* 0x0000001610357290 */ /* 0x000ff2000fffe0ff */
[----:B------:R-:W-:Y:S01]  /*6040*/  IMAD.U32 R5, RZ, RZ, UR5 ;  /* 0x00000005ff057e24 */ /* 0x000fe2000f8e00ff */
[----:B------:R-:W-:Y:S01]  /*6050*/  UIADD3 UR5, UPT, UPT, UR4, 0x140, URZ ;  /* 0x0000014004057890 */ /* 0x000fe2000fffe0ff */
[----:B------:R-:W-:Y:S03]  /*6060*/  IMAD.U32 R4, RZ, RZ, UR6 ;  /* 0x00000006ff047e24 */ /* 0x000fe6000f8e00ff */
[----:B------:R-:W-:Y:S02]  /*6070*/  @!P2 R2UR UR7, R5 ;  /* 0x000000000507a2ca */ /* 0x000fe400000e0000 */
[----:B------:R-:W-:Y:S01]  /*6080*/  @!P2 R2UR UR6, R4 ;  /* 0x000000000406a2ca */ /* 0x000fe200000e0000 */
[----:B------:R-:W-:Y:S01]  /*6090*/  @!UP0 UMOV UR9, UR5 ;  /* 0x0000000500098c82 */ /* 0x000fe20008000000 */
[----:B---3--:R-:W-:Y:S11]  /*60a0*/  UPRMT UR5, UR50, 0x654, UR5 ;  /* 0x0000065432057896 */ /* 0x008ff60008000005 */
[----:B------:R3:W-:Y:S01]  /*60b0*/  @!UP0 UTMALDG.5D.IM2COL [UR8], [UR6], UR20 ;  /* 0x00000008060083b4 */ /* 0x0007e20008060014 */
[----:B------:R3:W-:Y:S01]  /*60c0*/  @!P2 SYNCS.ARRIVE.TRANS64.RED.A0TR RZ, [UR4+0x140], R3 ;  /* 0x00014003ffffa9a7 */ /* 0x0007e20008300404 */
[----:B------:R-:W-:Y:S01]  /*60d0*/  SYNCS.ARRIVE.TRANS64.RED.A1T0 RZ, [UR5], RZ ;  /* 0x000000ffffff79a7 */ /* 0x000fe20008100405 */
[----:B------:R-:W-:Y:S05]  /*60e0*/  BRA.U UP2, `(.L_x_104) ;  /* 0xfffffff102907547 */ /* 0x000fea000b83ffff */
[----:B------:R-:W-:Y:S01]  /*60f0*/  UIADD3 UR24, UPT, UPT, UR24, 0x158, URZ ;  /* 0x0000015818187890 */ /* 0x000fe2000fffe0ff */
[----:B---3--:R-:W-:-:S03]  /*6100*/  SHF.L.U32 R3, R10, 0x1f, RZ ;  /* 0x0000001f0a037819 */ /* 0x008fc600000006ff */
[----:B------:R-:W-:-:S09]  /*6110*/  ULEA UR4, UR26, UR24, 0x3 ;  /* 0x000000181a047291 */ /* 0x000fd2000f8e18ff */
[----:B------:R-:W1:Y:S02]  /*6120*/  SYNCS.PHASECHK.TRANS64.TRYWAIT P0, [UR4], R3 ;  /* 0x00000003ff0075a7 */ /* 0x000e640008001104 */
[----:B-1----:R-:W-:Y:S05]  /*6130*/  @!P0 BRA `(.L_x_105) ;  /* 0x0000003c00e48947 */ /* 0x002fea0003800000 */
.L_x_208:
[----:B------:R-:W-:-:S04]  /*6140*/  UIADD3 UR4, UPT, UPT, UR26, 0x1, URZ ;  /* 0x000000011a047890 */ /* 0x000fc8000fffe0ff */
[----:B------:R-:W-:-:S04]  /*6150*/  UISETP.NE.AND UP0, UPT, UR4, 0x3, UPT ;  /* 0x000000030400788c */ /* 0x000fc8000bf05270 */
[----:B------:R-:W-:Y:S02]  /*6160*/  USEL UR6, URZ, 0x1, UP0 ;  /* 0x00000001ff067887 */ /* 0x000fe40008000000 */
[----:B------:R-:W-:-:S04]  /*6170*/  USEL UR4, UR4, URZ, UP0 ;  /* 0x000000ff04047287 */ /* 0x000fc80008000000 */
[----:B------:R-:W-:Y:S01]  /*6180*/  ULEA UR5, UR4, UR24, 0x3 ;  /* 0x0000001804057291 */ /* 0x000fe2000f8e18ff */
[----:B------:R-:W-:-:S04]  /*6190*/  LOP3.LUT R10, R10, UR6, RZ, 0x3c, !PT ;  /* 0x000000060a0a7c12 */ /* 0x000fc8000f8e3cff */
[----:B-1----:R-:W-:-:S04]  /*61a0*/  SHF.L.U32 R3, R10, 0x1f, RZ ;  /* 0x0000001f0a037819 */ /* 0x002fc800000006ff */
[----:B------:R-:W1:Y:S02]  /*61b0*/  SYNCS.PHASECHK.TRANS64.TRYWAIT P0, [UR5], R3 ;  /* 0x00000003ff0075a7 */ /* 0x000e640008001105 */
[----:B-1----:R-:W-:Y:S05]  /*61c0*/  @!P0 BRA `(.L_x_106) ;  /* 0x0000003c00d88947 */ /* 0x002fea0003800000 */
.L_x_210:
[----:B------:R-:W-:-:S04]  /*61d0*/  UIADD3 UR4, UPT, UPT, UR4, 0x1, URZ ;  /* 0x0000000104047890 */ /* 0x000fc8000fffe0ff */
[----:B------:R-:W-:-:S04]  /*61e0*/  UISETP.NE.AND UP0, UPT, UR4, 0x3, UPT ;  /* 0x000000030400788c */ /* 0x000fc8000bf05270 */
[----:B------:R-:W-:Y:S02]  /*61f0*/  USEL UR5, URZ, 0x1, UP0 ;  /* 0x00000001ff057887 */ /* 0x000fe40008000000 */
[----:B------:R-:W-:-:S04]  /*6200*/  USEL UR4, UR4, URZ, UP0 ;  /* 0x000000ff04047287 */ /* 0x000fc80008000000 */
[----:B------:R-:W-:Y:S01]  /*6210*/  ULEA UR4, UR4, UR24, 0x3 ;  /* 0x0000001804047291 */ /* 0x000fe2000f8e18ff */
[----:B-1----:R-:W-:-:S04]  /*6220*/  LOP3.LUT R3, R10, UR5, RZ, 0x3c, !PT ;  /* 0x000000050a037c12 */ /* 0x002fc8000f8e3cff */
[----:B------:R-:W-:Y:S01]  /*6230*/  SHF.L.U32 R3, R3, 0x1f, RZ ;  /* 0x0000001f03037819 */ /* 0x000fe200000006ff */
[----:B------:R-:W-:-:S07]  /*6240*/  IMAD.U32 R0, RZ, RZ, UR4 ;  /* 0x00000004ff007e24 */ /* 0x000fce000f8e00ff */
.L_x_107:
[----:B-1----:R1:W3:Y:S02]  /*6250*/  SYNCS.PHASECHK.TRANS64.TRYWAIT P0, [R0+URZ], R3 ;  /* 0x00000003000075a7 */ /* 0x0022e400080011ff */
[----:B---3--:R-:W-:Y:S05]  /*6260*/  @!P0 NANOSLEEP.SYNCS 0x989680 ;  /* 0x009896800000895d */ /* 0x008fea0003900000 */
[----:B------:R-:W3:Y:S02]  /*6270*/  @!P0 SYNCS.PHASECHK.TRANS64 P0, [R0+URZ], R3 ;  /* 0x00000003000085a7 */ /* 0x000ee400080010ff */
[----:B--23--:R-:W-:Y:S05]  /*6280*/  @P0 EXIT ;  /* 0x000000000000094d */ /* 0x00cfea0003800000 */
[----:B------:R-:W-:Y:S05]  /*6290*/  BRA `(.L_x_107) ;  /* 0xfffffffc00ec7947 */ /* 0x000fea000383ffff */
.L_x_95:
[----:B------:R-:W-:-:S06]  /*62a0*/  UISETP.GE.AND UP0, UPT, UR18, 0x4, UPT ;  /* 0x000000041200788c */ /* 0x000fcc000bf06270 */
[----:B------:R-:W-:-:S13]  /*62b0*/  PLOP3.LUT P0, PT, PT, PT, UP0, 0x80, 0x8 ;  /* 0x000000000008781c */ /* 0x000fda0003f0f008 */
[----:B-1----:R-:W-:Y:S05]  /*62c0*/  @!P0 EXIT ;  /* 0x000000000000894d */ /* 0x002fea0003800000 */
[----:B------:R-:W1:Y:S08]  /*62d0*/  S2UR UR4, SR_CgaCtaId ;  /* 0x00000000000479c3 */ /* 0x000e700000008800 */
[----:B------:R-:W-:Y:S01]  /*62e0*/  BAR.SYNC.DEFER_BLOCKING 0x6, 0xa0 ;  /* 0x0182800000007b1d */ /* 0x000fe20000010000 */
[C---:B------:R-:W-:Y:S01]  /*62f0*/  IMAD.SHL.U32 R5, R95.reuse, 0x20, RZ ;  /* 0x000000205f057824 */ /* 0x040fe200078e00ff */
[C---:B------:R-:W-:Y:S01]  /*6300*/  LOP3.LUT R96, R95.reuse, 0x2, RZ, 0xc0, !PT ;  /* 0x000000025f607812 */ /* 0x040fe200078ec0ff */
[C---:B------:R-:W-:Y:S01]  /*6310*/  IMAD.SHL.U32 R98, R95.reuse, 0x4, RZ ;  /* 0x000000045f627824 */ /* 0x040fe200078e00ff */
[C---:B------:R-:W-:Y:S01]  /*6320*/  LOP3.LUT R86, R95.reuse, 0x60, RZ, 0xc0, !PT ;  /* 0x000000605f567812 */ /* 0x040fe200078ec0ff */
[----:B------:R-:W-:Y:S01]  /*6330*/  IMAD.U32 R37, R95, 0x10000, RZ ;  /* 0x000100005f257824 */ /* 0x000fe200078e00ff */
[----:B------:R-:W-:-:S02]  /*6340*/  UMOV UR50, 0x400 ;  /* 0x0000040000327882 */ /* 0x000fc40000000000 */
[----:B------:R-:W2:Y:S01]  /*6350*/  LDC.64 R78, c[0x0][0x9b0] ;  /* 0x00026c00ff4e7b82 */ /* 0x000ea20000000a00 */
[----:B------:R-:W-:Y:S01]  /*6360*/  LOP3.LUT R7, R5, 0xc0, RZ, 0xc0, !PT ;  /* 0x000000c005077812 */ /* 0x000fe200078ec0ff */
[----:B------:R-:W-:Y:S01]  /*6370*/  IMAD.MOV.U32 R36, RZ, RZ, RZ ;  /* 0x000000ffff247224 */ /* 0x000fe200078e00ff */
[----:B------:R-:W-:Y:S02]  /*6380*/  LOP3.LUT R95, R95, 0x4, RZ, 0xc0, !PT ;  /* 0x000000045f5f7812 */ /* 0x000fe400078ec0ff */
[----:B------:R-:W-:Y:S02]  /*6390*/  CS2R R84, SRZ ;  /* 0x0000000000547805 */ /* 0x000fe4000001ff00 */
[----:B------:R-:W-:Y:S01]  /*63a0*/  LOP3.LUT R98, R7, 0x18, R98, 0xf8, !PT ;  /* 0x0000001807627812 */ /* 0x000fe200078ef862 */
[----:B------:R-:W-:Y:S01]  /*63b0*/  IMAD.MOV R96, RZ, RZ, -R96 ;  /* 0x000000ffff607224 */ /* 0x000fe200078e0a60 */
[----:B------:R-:W-:Y:S01]  /*63c0*/  IADD3 R97, PT, PT, -R95, 0x2, RZ ;  /* 0x000000025f617810 */ /* 0x000fe20007ffe1ff */
[----:B------:R-:W3:Y:S01]  /*63d0*/  LDC.64 R76, c[0x0][0x9a8] ;  /* 0x00026a00ff4c7b82 */ /* 0x000ee20000000a00 */
[----:B------:R-:W-:Y:S01]  /*63e0*/  LOP3.LUT R98, R98, 0xf20, R5, 0xf8, !PT ;  /* 0x00000f2062627812 */ /* 0x000fe200078ef805 */
[----:B------:R-:W-:Y:S01]  /*63f0*/  IMAD.MOV R95, RZ, RZ, -R95 ;  /* 0x000000ffff5f7224 */ /* 0x000fe200078e0a5f */
[----:B------:R-:W-:Y:S01]  /*6400*/  LOP3.LUT R37, R37, 0x600000, RZ, 0xc0, !PT ;  /* 0x0060000025257812 */ /* 0x000fe200078ec0ff */
[----:B------:R-:W-:Y:S01]  /*6410*/  IMAD.SHL.U32 R97, R97, 0x10, RZ ;  /* 0x0000001061617824 */ /* 0x000fe200078e00ff */
[----:B------:R-:W-:Y:S01]  /*6420*/  UMOV UR56, 0x1 ;  /* 0x0000000100387882 */ /* 0x000fe20000000000 */
[----:B------:R-:W-:Y:S01]  /*6430*/  UMOV UR51, URZ ;  /* 0x000000ff00337c82 */ /* 0x000fe20008000000 */
[----:B------:R-:W4:Y:S01]  /*6440*/  LDCU UR48, c[0x0][0xc0c] ;  /* 0x00018180ff3077ac */ /* 0x000f220008000800 */
[----:B-1----:R-:W-:Y:S01]  /*6450*/  ULEA UR50, UR4, UR50, 0x18 ;  /* 0x0000003204327291 */ /* 0x002fe2000f8ec0ff */
[----:B------:R-:W1:Y:S01]  /*6460*/  LDCU UR4, c[0x0][0x370] ;  /* 0x00006e00ff0477ac */ /* 0x000e620008000800 */
[----:B------:R-:W2:Y:S07]  /*6470*/  LDCU UR38, c[0x0][0xc30] ;  /* 0x00018600ff2677ac */ /* 0x000eae0008000800 */
[----:B------:R-:W4:Y:S01]  /*6480*/  LDS R2, [UR50+0x1d0] ;  /* 0x0001d032ff027984 */ /* 0x000f220008000800 */
[----:B------:R-:W2:Y:S01]  /*6490*/  LDCU.64 UR58, c[0x0][0x988] ;  /* 0x00013100ff3a77ac */ /* 0x000ea20008000a00 */
[----:B------:R-:W2:Y:S01]  /*64a0*/  LDCU.64 UR46, c[0x0][0xc28] ;  /* 0x00018500ff2e77ac */ /* 0x000ea20008000a00 */
[----:B------:R-:W2:Y:S01]  /*64b0*/  LDCU.128 UR60, c[0x0][0xc10] ;  /* 0x00018200ff3c77ac */ /* 0x000ea20008000c00 */
[----:B-1----:R-:W-:Y:S01]  /*64c0*/  IMAD.U32 R91, RZ, RZ, UR4 ;  /* 0x00000004ff5b7e24 */ /* 0x002fe2000f8e00ff */
[----:B------:R-:W1:Y:S01]  /*64d0*/  LDCU.64 UR4, c[0x0][0x990] ;  /* 0x00013200ff0477ac */ /* 0x000e620008000a00 */
[----:B------:R-:W2:Y:S01]  /*64e0*/  LDCU UR57, c[0x0][0x374] ;  /* 0x00006e80ff3977ac */ /* 0x000ea20008000800 */
[----:B------:R-:W-:Y:S01]  /*64f0*/  UMOV UR55, URZ ;  /* 0x000000ff00377c82 */ /* 0x000fe20008000000 */
[----:B------:R-:W-:Y:S01]  /*6500*/  UMOV UR52, URZ ;  /* 0x000000ff00347c82 */ /* 0x000fe20008000000 */
[----:B-1----:R-:W-:Y:S01]  /*6510*/  IMAD.U32 R90, RZ, RZ, UR4 ;  /* 0x00000004ff5a7e24 */ /* 0x002fe2000f8e00ff */
[----:B------:R-:W-:Y:S01]  /*6520*/  UIADD3 UR4, UPT, UPT, UR50, 0x200, URZ ;  /* 0x0000020032047890 */ /* 0x000fe2000fffe0ff */
[----:B------:R-:W-:-:S05]  /*6530*/  IMAD.U32 R89, RZ, RZ, UR5 ;  /* 0x00000005ff597e24 */ /* 0x000fca000f8e00ff */
[----:B------:R-:W-:Y:S01]  /*6540*/  IMAD.U32 R0, RZ, RZ, UR4 ;  /* 0x00000004ff007e24 */ /* 0x000fe2000f8e00ff */
[----:B------:R-:W-:Y:S01]  /*6550*/  LEA R98, R98, UR4, 0x1 ;  /* 0x0000000462627c11 */ /* 0x000fe2000f8e08ff */
[C---:B----4-:R-:W-:Y:S01]  /*6560*/  VIADD R3, R2.reuse, 0x40 ;  /* 0x0000004002037836 */ /* 0x050fe20000000000 */
[----:B------:R-:W-:-:S04]  /*6570*/  LOP3.LUT R2, R2, 0xffff, RZ, 0xc0, !PT ;  /* 0x0000ffff02027812 */ /* 0x000fc800078ec0ff */
[----:B------:R-:W-:-:S05]  /*6580*/  LOP3.LUT R3, R3, 0xffff, RZ, 0xc0, !PT ;  /* 0x0000ffff03037812 */ /* 0x000fca00078ec0ff */
[----:B--23--:R1:W-:Y:S02]  /*6590*/  STL.64 [R1], R2 ;  /* 0x0000000201007387 */ /* 0x00c3e40000100a00 */
.L_x_138:
[----:B-1----:R-:W-:Y:S04]  /*65a0*/  SHF.L.U32 R3, R84, 0x1f, RZ ;  /* 0x0000001f54037819 */ /* 0x002fe800000006ff */
[----:B------:R-:W1:Y:S02]  /*65b0*/  SYNCS.PHASECHK.TRANS64.TRYWAIT P0, [UR50+0x180], R3 ;  /* 0x00018003ff0075a7 */ /* 0x000e640008001132 */
[----:B-1----:R-:W-:Y:S05]  /*65c0*/  @!P0 BRA `(.L_x_108) ;  /* 0x0000003800f08947 */ /* 0x002fea0003800000 */
.L_x_212:
[----:B------:R-:W-:Y:S01]  /*65d0*/  LEA R2, R36, UR49, 0x2 ;  /* 0x0000003124027c11 */ /* 0x000fe2000f8e10ff */
        /* <DEDUP_REMOVED lines=9> */
[----:B------:R-:W-:Y:S09]  /*6670*/  UPRMT UR4, URZ, 0x654, UR4 ;  /* 0x00000654ff047896 */ /* 0x000ff20008000004 */
[----:B---3--:R-:W-:Y:S01]  /*6680*/  SYNCS.ARRIVE.TRANS64.RED.A1T0 RZ, [UR4], RZ ;  /* 0x000000ffffff79a7 */ /* 0x008fe20008100404 */
[----:B------:R-:W5:Y:S01]  /*6690*/  LDL R2, [R2] ;  /* 0x0000000002027983 */ /* 0x000f620000100800 */
[----:B--2---:R-:W-:Y:S11]  /*66a0*/  LOP3.LUT P0, RZ, R6, 0x1, RZ, 0xc0, !PT ;  /* 0x0000000106ff7812 */ /* 0x004ff6000780c0ff */
[----:B------:R-:W-:Y:S02]  /*66b0*/  @!UPT UIADD3 URZ, UPT, UPT, URZ, URZ, URZ ;  /* 0x000000fffffff290 */ /* 0x000fe4000fffe0ff */
[----:B------:R-:W-:Y:S01]  /*66c0*/  VOTEU.ANY UP1, P0 ;  /* 0x0000000000ff7886 */ /* 0x000fe20000020100 */
[----:B------:R-:W-:Y:S01]  /*66d0*/  PLOP3.LUT P0, PT, PT, PT, UP1, 0x80, 0x8 ;  /* 0x000000000008781c */ /* 0x000fe20003f0f018 */
[----:B------:R-:W-:Y:S06]  /*66e0*/  UP2UR UR4, UPR, URZ, 0x2 ;  /* 0x00000002ff047883 */ /* 0x000fec0008000000 */
[----:B------:R-:W-:Y:S06]  /*66f0*/  IMAD.U32 R110, RZ, RZ, UR4 ;  /* 0x00000004ff6e7e24 */ /* 0x000fec000f8e00ff */
[----:B-1----:R-:W-:Y:S02]  /*6700*/  @P0 MOV R3, R4 ;  /* 0x0000000400030202 */ /* 0x002fe40000000f00 */
[----:B------:R-:W-:Y:S02]  /*6710*/  @P0 LOP3.LUT R0, R5, 0xffff, RZ, 0xc0, !PT ;  /* 0x0000ffff05000812 */ /* 0x000fe400078ec0ff */
[----:B------:R-:W-:Y:S02]  /*6720*/  @P0 R2UR UR5, R3 ;  /* 0x00000000030502ca */ /* 0x000fe400000e0000 */
[----:B------:R-:W-:Y:S11]  /*6730*/  @P0 R2UR UR4, R0 ;  /* 0x00000000000402ca */ /* 0x000ff600000e0000 */
[----:B------:R-:W-:Y:S02]  /*6740*/  @UP1 UMOV UR37, UR5 ;  /* 0x0000000500251c82 */ /* 0x000fe40008000000 */
[----:B------:R-:W-:Y:S01]  /*6750*/  @UP1 UMOV UR36, UR4 ;  /* 0x0000000400241c82 */ /* 0x000fe20008000000 */
[----:B------:R-:W-:Y:S05]  /*6760*/  BRA.U !UP0, `(.L_x_109) ;  /* 0x0000000108d07547 */ /* 0x000fea000b800000 */
[----:B------:R-:W1:Y:S01]  /*6770*/  LDCU UR14, c[0x0][0xc20] ;  /* 0x00018400ff0e77ac */ /* 0x000e620008000800 */
[----:B------:R-:W-:Y:S01]  /*6780*/  R2UR UR9, R91 ;  /* 0x000000005b0972ca */ /* 0x000fe200000e0000 */
[----:B------:R-:W-:Y:S02]  /*6790*/  UIMAD.WIDE.U32 UR4, UR57, UR63, URZ ;  /* 0x0000003f390472a5 */ /* 0x000fe4000f8e00ff */
[----:B------:R-:W-:Y:S02]  /*67a0*/  UIMAD.WIDE.U32 UR10, UR36, UR63, URZ ;  /* 0x0000003f240a72a5 */ /* 0x000fe4000f8e00ff */
[----:B------:R-:W-:Y:S02]  /*67b0*/  UISETP.NE.AND UP0, UPT, UR62, 0x1, UPT ;  /* 0x000000013e00788c */ /* 0x000fe4000bf05270 */
[----:B------:R-:W-:Y:S02]  /*67c0*/  UISETP.NE.AND UP1, UPT, UR48, 0x1, UPT ;  /* 0x000000013000788c */ /* 0x000fe4000bf25270 */
[----:B------:R-:W-:Y:S04]  /*67d0*/  UISETP.NE.AND UP2, UPT, UR39, 0x1, UPT ;  /* 0x000000012700788c */ /* 0x000fe8000bf45270 */
[----:B------:R-:W-:Y:S02]  /*67e0*/  UIMAD.WIDE.U32 UR6, UR9, UR60, URZ ;  /* 0x0000003c090672a5 */ /* 0x000fe4000f8e00ff */
[----:B------:R-:W-:Y:S01]  /*67f0*/  UIMAD.WIDE.U32 UR12, UR37, UR60, URZ ;  /* 0x0000003c250c72a5 */ /* 0x000fe2000f8e00ff */
[----:B------:R-:W-:Y:S02]  /*6800*/  UMOV UR4, UR5 ;  /* 0x0000000500047c82 */ /* 0x000fe40008000000 */
[----:B-1----:R-:W-:Y:S02]  /*6810*/  USHF.R.U32.HI UR8, URZ, UR14, UR4 ;  /* 0x0000000eff087299 */ /* 0x002fe40008011604 */
[----:B------:R-:W-:Y:S01]  /*6820*/  UMOV UR6, UR11 ;  /* 0x0000000b00067c82 */ /* 0x000fe20008000000 */
[----:B------:R-:W-:Y:S02]  /*6830*/  UMOV UR4, UR7 ;  /* 0x0000000700047c82 */ /* 0x000fe40008000000 */
[----:B------:R-:W-:Y:S02]  /*6840*/  USHF.R.U32.HI UR5, URZ, UR61, UR4 ;  /* 0x0000003dff057299 */ /* 0x000fe40008011604 */
[----:B------:R-:W-:Y:S02]  /*6850*/  USEL UR4, UR57, UR8, !UP0 ;  /* 0x0000000839047287 */ /* 0x000fe4000c000000 */
[----:B------:R-:W-:Y:S02]  /*6860*/  USHF.R.U32.HI UR8, URZ, UR14, UR6 ;  /* 0x0000000eff087299 */ /* 0x000fe40008011606 */
[----:B------:R-:W-:Y:S02]  /*6870*/  UIMAD.WIDE.U32 UR6, UR4, UR46, URZ ;  /* 0x0000002e040672a5 */ /* 0x000fe4000f8e00ff */
[----:B------:R-:W-:Y:S02]  /*6880*/  USEL UR9, UR9, UR5, !UP1 ;  /* 0x0000000509097287 */ /* 0x000fe4000c800000 */
[----:B------:R-:W-:Y:S02]  /*6890*/  USEL UR8, UR36, UR8, !UP0 ;  /* 0x0000000824087287 */ /* 0x000fe4000c000000 */
[----:B------:R-:W-:Y:S01]  /*68a0*/  UIMAD.WIDE.U32 UR10, UR9, UR46, URZ ;  /* 0x0000002e090a72a5 */ /* 0x000fe2000f8e00ff */
[----:B------:R-:W-:Y:S01]  /*68b0*/  UMOV UR6, UR7 ;  /* 0x0000000700067c82 */ /* 0x000fe20008000000 */
[----:B------:R-:W-:Y:S01]  /*68c0*/  UMOV UR5, UR13 ;  /* 0x0000000d00057c82 */ /* 0x000fe20008000000 */
[----:B------:R-:W-:Y:S02]  /*68d0*/  @UP2 USHF.R.U32.HI UR4, URZ, UR47, UR6 ;  /* 0x0000002fff042299 */ /* 0x000fe40008011606 */
[----:B------:R-:W-:Y:S02]  /*68e0*/  USHF.R.U32.HI UR5, URZ, UR61, UR5 ;  /* 0x0000003dff057299 */ /* 0x000fe40008011605 */
[----:B------:R-:W-:Y:S02]  /*68f0*/  UIMAD UR4, UR39, UR4, URZ ;  /* 0x00000004270472a4 */ /* 0x000fe4000f8e02ff */
[----:B------:R-:W-:Y:S02]  /*6900*/  USEL UR5, UR37, UR5, !UP1 ;  /* 0x0000000525057287 */ /* 0x000fe4000c800000 */
[----:B------:R-:W-:Y:S01]  /*6910*/  UISETP.GE.AND UP0, UPT, UR8, UR4, UPT ;  /* 0x000000040800728c */ /* 0x000fe2000bf06270 */
[----:B------:R-:W-:Y:S01]  /*6920*/  UMOV UR6, UR11 ;  /* 0x0000000b00067c82 */ /* 0x000fe20008000000 */
[----:B------:R-:W-:Y:S02]  /*6930*/  UIMAD.WIDE.U32 UR10, UR8, UR46, URZ ;  /* 0x0000002e080a72a5 */ /* 0x000fe4000f8e00ff */
[----:B------:R-:W-:Y:S04]  /*6940*/  @UP2 USHF.R.U32.HI UR9, URZ, UR47, UR6 ;  /* 0x0000002fff092299 */ /* 0x000fe80008011606 */
[----:B------:R-:W-:Y:S01]  /*6950*/  UIMAD UR6, UR39, UR9, URZ ;  /* 0x00000009270672a4 */ /* 0x000fe2000f8e02ff */
[----:B------:R-:W-:Y:S03]  /*6960*/  UMOV UR4, UR11 ;  /* 0x0000000b00047c82 */ /* 0x000fe60008000000 */
[----:B------:R-:W-:Y:S02]  /*6970*/  UISETP.GE.OR UP0, UPT, UR5, UR6, UP0 ;  /* 0x000000060500728c */ /* 0x000fe40008706670 */
[----:B------:R-:W-:Y:S02]  /*6980*/  USHF.R.U32.HI UR4, URZ, UR47, UR4 ;  /* 0x0000002fff047299 */ /* 0x000fe40008011604 */
[----:B------:R-:W-:Y:S02]  /*6990*/  UIMAD.WIDE.U32 UR6, UR5, UR46, URZ ;  /* 0x0000002e050672a5 */ /* 0x000fe4000f8e00ff */
[----:B------:R-:W-:Y:S02]  /*69a0*/  USEL UR11, UR8, UR4, !UP2 ;  /* 0x00000004080b7287 */ /* 0x000fe4000d000000 */
[----:B------:R-:W-:Y:S02]  /*69b0*/  UIADD3 UR6, UPT, UPT, -UR5, URZ, URZ ;  /* 0x000000ff05067290 */ /* 0x000fe4000fffe1ff */
[----:B------:R-:W-:Y:S02]  /*69c0*/  UIADD3 UR10, UPT, UPT, -UR11, URZ, URZ ;  /* 0x000000ff0b0a7290 */ /* 0x000fe4000fffe1ff */
[----:B------:R-:W-:Y:S02]  /*69d0*/  UIMAD UR6, UR48, UR6, UR37 ;  /* 0x00000006300672a4 */ /* 0x000fe4000f8e0225 */
[----:B------:R-:W-:Y:S01]  /*69e0*/  UIMAD UR10, UR39, UR10, UR8 ;  /* 0x0000000a270a72a4 */ /* 0x000fe2000f8e0208 */
[----:B------:R-:W-:Y:S01]  /*69f0*/  @!UP0 UMOV UR4, UR7 ;  /* 0x0000000700048c82 */ /* 0x000fe20008000000 */
[----:B------:R-:W-:Y:S02]  /*6a00*/  UIADD3 UR7, UPT, UPT, -UR8, URZ, URZ ;  /* 0x000000ff08077290 */ /* 0x000fe4000fffe1ff */
[----:B------:R-:W-:Y:S04]  /*6a10*/  @!UP0 USHF.R.U32.HI UR4, URZ, UR47, UR4 ;  /* 0x0000002fff048299 */ /* 0x000fe80008011604 */
[----:B------:R-:W-:Y:S04]  /*6a20*/  @!UP0 USEL UR4, UR5, UR4, !UP2 ;  /* 0x0000000405048287 */ /* 0x000fe8000d000000 */
[----:B------:R-:W-:Y:S02]  /*6a30*/  @!UP0 UIMAD UR9, UR9, UR10, UR4 ;  /* 0x0000000a090982a4 */ /* 0x000fe4000f8e0204 */
[----:B------:R-:W-:Y:S02]  /*6a40*/  @!UP0 UIADD3 UR10, UPT, UPT, UR11, -UR4, URZ ;  /* 0x800000040b0a8290 */ /* 0x000fe4000fffe0ff */
[----:B------:R-:W-:Y:S02]  /*6a50*/  UIMAD UR4, UR62, UR7, UR36 ;  /* 0x000000073e0472a4 */ /* 0x000fe4000f8e0224 */
[----:B------:R-:W-:Y:S03]  /*6a60*/  @!UP0 UIMAD UR8, UR10, UR39, UR5 ;  /* 0x000000270a0882a4 */ /* 0x000fe6000f8e0205 */
[----:B------:R-:W-:Y:S02]  /*6a70*/  @!UP0 UMOV UR5, UR9 ;  /* 0x0000000900058c82 */ /* 0x000fe40008000000 */
[----:B------:R-:W-:Y:S02]  /*6a80*/  UIMAD UR37, UR5, UR48, UR6 ;  /* 0x00000030052572a4 */ /* 0x000fe4000f8e0206 */
[----:B------:R-:W-:Y:S11]  /*6a90*/  UIMAD UR36, UR8, UR62, UR4 ;  /* 0x0000003e082472a4 */ /* 0x000ff6000f8e0204 */
[----:B------:R-:W-:Y:S01]  /*6aa0*/  @!UPT UIADD3 URZ, UPT, UPT, URZ, URZ, URZ ;  /* 0x000000fffffff290 */ /* 0x000fe2000fffe0ff */
.L_x_109:
[----:B------:R-:W-:Y:S01]  /*6ab0*/  UISETP.NE.AND UP0, UPT, UR38, 0x1, UPT ;  /* 0x000000012600788c */ /* 0x000fe2000bf05270 */
[----:B------:R-:W-:Y:S01]  /*6ac0*/  @P0 SHF.R.U32.HI R4, RZ, 0x10, R5 ;  /* 0x00000010ff040819 */ /* 0x000fe20000011605 */
[----:B------:R-:W-:Y:S01]  /*6ad0*/  USHF.L.U32 UR41, UR23, 0x6, URZ ;  /* 0x0000000617297899 */ /* 0x000fe200080006ff */
[----:B------:R-:W-:Y:S02]  /*6ae0*/  R2UR UR11, R99 ;  /* 0x00000000630b72ca */ /* 0x000fe400000e0000 */
[----:B------:R-:W-:Y:S06]  /*6af0*/  @P0 R2UR UR11, R4 ;  /* 0x00000000040b02ca */ /* 0x000fec00000e0000 */
[----:B------:R-:W1:Y:S07]  /*6b00*/  @!UP0 LDCU.128 UR12, c[0x0][0xc10] ;  /* 0x00018200ff0c87ac */ /* 0x000e6e0008000c00 */
[----:B------:R-:W-:Y:S01]  /*6b10*/  IMAD.U32 R99, RZ, RZ, UR11 ;  /* 0x0000000bff637e24 */ /* 0x000fe2000f8e00ff */
[----:B------:R-:W2:Y:S01]  /*6b20*/  @!UP0 LDCU UR5, c[0x0][0xc0c] ;  /* 0x00018180ff0587ac */ /* 0x000ea20008000800 */
[----:B------:R-:W3:Y:S01]  /*6b30*/  @!UP0 LDCU UR10, c[0x0][0xc20] ;  /* 0x00018400ff0a87ac */ /* 0x000ee20008000800 */
[----:B------:R-:W-:Y:S02]  /*6b40*/  UIADD3 UR11, UPT, UPT, UR50, 0x200, URZ ;  /* 0x00000200320b7890 */ /* 0x000fe4000fffe0ff */
[----:B-1----:R-:W-:Y:S02]  /*6b50*/  UIMAD.WIDE.U32 UR8, UR37, UR12, URZ ;  /* 0x0000000c250872a5 */ /* 0x002fe4000f8e00ff */
[----:B------:R-:W-:Y:S02]  /*6b60*/  UIMAD.WIDE.U32 UR6, UR36, UR15, URZ ;  /* 0x0000000f240672a5 */ /* 0x000fe4000f8e00ff */
[----:B------:R-:W-:Y:S03]  /*6b70*/  @!UP0 UISETP.NE.AND UP1, UPT, UR14, 0x1, UPT ;  /* 0x000000010e00888c */ /* 0x000fe6000bf25270 */
[----:B------:R-:W-:Y:S01]  /*6b80*/  @!UP0 UMOV UR4, UR9 ;  /* 0x0000000900048c82 */ /* 0x000fe20008000000 */
[----:B--2---:R-:W-:Y:S02]  /*6b90*/  @!UP0 UISETP.NE.AND UP2, UPT, UR5, 0x1, UPT ;  /* 0x000000010500888c */ /* 0x004fe4000bf45270 */
[----:B------:R-:W-:Y:S01]  /*6ba0*/  @!UP0 USHF.R.U32.HI UR4, URZ, UR13, UR4 ;  /* 0x0000000dff048299 */ /* 0x000fe20008011604 */
[----:B------:R-:W-:Y:S02]  /*6bb0*/  @!UP0 UMOV UR6, UR7 ;  /* 0x0000000700068c82 */ /* 0x000fe40008000000 */
[----:B---3--:R-:W-:Y:S02]  /*6bc0*/  @!UP0 USHF.R.U32.HI UR6, URZ, UR10, UR6 ;  /* 0x0000000aff068299 */ /* 0x008fe40008011606 */
[----:B------:R-:W-:Y:S02]  /*6bd0*/  @!UP0 USEL UR7, UR37, UR4, !UP2 ;  /* 0x0000000425078287 */ /* 0x000fe4000d000000 */
[----:B------:R-:W-:Y:S04]  /*6be0*/  @!UP0 USEL UR6, UR36, UR6, !UP1 ;  /* 0x0000000624068287 */ /* 0x000fe8000c800000 */
[----:B------:R-:W-:Y:S02]  /*6bf0*/  @!UP0 UIADD3 UR4, UPT, UPT, -UR7, UR6, URZ ;  /* 0x0000000607048290 */ /* 0x000fe4000fffe1ff */
[----:B------:R-:W-:Y:S02]  /*6c00*/  @!UP0 UIADD3 UR6, UPT, UPT, UR7, -UR6, URZ ;  /* 0x8000000607068290 */ /* 0x000fe4000fffe0ff */
[----:B------:R-:W-:Y:S02]  /*6c10*/  @!UP0 UIMAD UR37, UR4, UR5, UR37 ;  /* 0x00000005042582a4 */ /* 0x000fe4000f8e0225 */
[----:B------:R-:W-:Y:S02]  /*6c20*/  @!UP0 UIMAD UR36, UR6, UR14, UR36 ;  /* 0x0000000e062482a4 */ /* 0x000fe4000f8e0224 */
[----:B------:R-:W-:Y:S09]  /*6c30*/  ULOP3.LUT UP0, URZ, UR11, 0x1b0, URZ, 0xc0, !UPT ;  /* 0x000001b00bff7892 */ /* 0x000ff2000f80c0ff */
[----:B------:R-:W-:Y:S05]  /*6c40*/  BRA.U !UP0, `(.L_x_110) ;  /* 0x00000001087c7547 */ /* 0x000fea000b800000 */
[----:B------:R-:W1:Y:S01]  /*6c50*/  LDCU.64 UR8, c[0x4][0x80] ;  /* 0x01001000ff0877ac */ /* 0x000e620008000a00 */
[----:B------:R-:W-:Y:S01]  /*6c60*/  MOV R16, 0x0 ;  /* 0x0000000000107802 */ /* 0x000fe20000000f00 */
[----:B------:R-:W-:Y:S02]  /*6c70*/  HFMA2 R12, -RZ, RZ, 0, 5.9604644775390625e-08 ;  /* 0x00000001ff0c7431 */ /* 0x000fe400000001ff */
[----:B------:R-:W-:Y:S01]  /*6c80*/  IMAD.MOV.U32 R8, RZ, RZ, 0x70 ;  /* 0x00000070ff087424 */ /* 0x000fe200078e00ff */
[----:B------:R2:W3:Y:S01]  /*6c90*/  LDC.64 R14, c[0x4][R16] ;  /* 0x01000000100e7b82 */ /* 0x0004e20000000a00 */
[----:B------:R-:W4:Y:S01]  /*6ca0*/  LDCU.64 UR6, c[0x4][0x88] ;  /* 0x01001100ff0677ac */ /* 0x000f220008000a00 */
[----:B------:R-:W-:Y:S01]  /*6cb0*/  IMAD.MOV.U32 R13, RZ, RZ, RZ ;  /* 0x000000ffff0d7224 */ /* 0x000fe200078e00ff */
[----:B------:R-:W2:Y:S01]  /*6cc0*/  LDCU.64 UR4, c[0x4][0x8] ;  /* 0x01000100ff0477ac */ /* 0x000ea20008000a00 */
[----:B-1----:R-:W-:Y:S01]  /*6cd0*/  MOV R5, UR9 ;  /* 0x0000000900057c02 */ /* 0x002fe20008000f00 */
[----:B------:R-:W-:Y:S01]  /*6ce0*/  IMAD.U32 R4, RZ, RZ, UR8 ;  /* 0x00000008ff047e24 */ /* 0x000fe2000f8e00ff */
[----:B----4-:R-:W-:Y:S01]  /*6cf0*/  MOV R7, UR7 ;  /* 0x0000000700077c02 */ /* 0x010fe20008000f00 */
[----:B------:R-:W-:Y:S01]  /*6d00*/  IMAD.U32 R6, RZ, RZ, UR6 ;  /* 0x00000006ff067e24 */ /* 0x000fe2000f8e00ff */
[----:B--2---:R-:W-:Y:S01]  /*6d10*/  MOV R11, UR5 ;  /* 0x00000005000b7c02 */ /* 0x004fe20008000f00 */
[----:B------:R-:W-:Y:S02]  /*6d20*/  IMAD.U32 R10, RZ, RZ, UR4 ;  /* 0x00000004ff0a7e24 */ /* 0x000fe4000f8e00ff */
[----:B------:R-:W-:Y:S07]  /*6d30*/  LEPC R20, `(.L_x_111) ;  /* 0x000000001014794e */ /* 0x000fee0000000000 */
[----:B---3-5:R-:W-:Y:S05]  /*6d40*/  CALL.ABS.NOINC R14 ;  /* 0x000000000e007343 */ /* 0x028fea0003c00000 */
.L_x_111:
[----:B------:R-:W1:Y:S01]  /*6d50*/  LDCU.64 UR8, c[0x4][0x80] ;  /* 0x01001000ff0877ac */ /* 0x000e620008000a00 */
[----:B------:R-:W2:Y:S01]  /*6d60*/  LDC.64 R16, c[0x4][R16] ;  /* 0x0100000010107b82 */ /* 0x000ea20000000a00 */
[----:B------:R-:W-:Y:S02]  /*6d70*/  HFMA2 R12, -RZ, RZ, 0, 5.9604644775390625e-08 ;  /* 0x00000001ff0c7431 */ /* 0x000fe400000001ff */
[----:B------:R-:W-:Y:S02]  /*6d80*/  IMAD.MOV.U32 R8, RZ, RZ, 0x70 ;  /* 0x00000070ff087424 */ /* 0x000fe400078e00ff */
[----:B------:R-:W-:Y:S01]  /*6d90*/  IMAD.MOV.U32 R13, RZ, RZ, RZ ;  /* 0x000000ffff0d7224 */ /* 0x000fe200078e00ff */
[----:B------:R-:W3:Y:S01]  /*6da0*/  LDCU.64 UR6, c[0x4][0x88] ;  /* 0x01001100ff0677ac */ /* 0x000ee20008000a00 */
[----:B------:R-:W4:Y:S01]  /*6db0*/  LDCU.64 UR4, c[0x4][0x8] ;  /* 0x01000100ff0477ac */ /* 0x000f220008000a00 */
[----:B-1----:R-:W-:Y:S02]  /*6dc0*/  MOV R4, UR8 ;  /* 0x0000000800047c02 */ /* 0x002fe40008000f00 */
[----:B------:R-:W-:Y:S02]  /*6dd0*/  MOV R5, UR9 ;  /* 0x0000000900057c02 */ /* 0x000fe40008000f00 */
[----:B---3--:R-:W-:Y:S01]  /*6de0*/  MOV R7, UR7 ;  /* 0x0000000700077c02 */ /* 0x008fe20008000f00 */
[----:B------:R-:W-:Y:S01]  /*6df0*/  IMAD.U32 R6, RZ, RZ, UR6 ;  /* 0x00000006ff067e24 */ /* 0x000fe2000f8e00ff */
[----:B----4-:R-:W-:Y:S01]  /*6e00*/  MOV R11, UR5 ;  /* 0x00000005000b7c02 */ /* 0x010fe20008000f00 */
[----:B------:R-:W-:Y:S02]  /*6e10*/  IMAD.U32 R10, RZ, RZ, UR4 ;  /* 0x00000004ff0a7e24 */ /* 0x000fe4000f8e00ff */
[----:B------:R-:W-:Y:S07]  /*6e20*/  LEPC R20, `(.L_x_110) ;  /* 0x000000001014794e */ /* 0x000fee0000000000 */
[----:B--2---:R-:W-:Y:S05]  /*6e30*/  CALL.ABS.NOINC R16 ;  /* 0x0000000010007343 */ /* 0x004fea0003c00000 */
.L_x_110:
[----:B------:R-:W-:Y:S02]  /*6e40*/  R2UR UR6, R94 ;  /* 0x000000005e0672ca */ /* 0x000fe400000e0000 */
[----:B------:R-:W-:Y:S02]  /*6e50*/  R2UR UR5, R90 ;  /* 0x000000005a0572ca */ /* 0x000fe400000e0000 */
[----:B------:R-:W-:Y:S02]  /*6e60*/  R2UR UR4, R89 ;  /* 0x00000000590472ca */ /* 0x000fe400000e0000 */
[----:B------:R-:W-:Y:S02]  /*6e70*/  ISETP.NE.U32.AND P4, PT, R78, RZ, PT ;  /* 0x000000ff4e00720c */ /* 0x000fe40003f85070 */
[----:B------:R-:W-:Y:S02]  /*6e80*/  ISETP.NE.U32.AND P2, PT, RZ, UR58, PT ;  /* 0x0000003aff007c0c */ /* 0x000fe4000bf45070 */
[----:B------:R-:W-:Y:S02]  /*6e90*/  ISETP.NE.AND.EX P4, PT, R79, RZ, PT, P4 ;  /* 0x000000ff4f00720c */ /* 0x000fe40003f85340 */
[----:B------:R-:W-:Y:S01]  /*6ea0*/  ISETP.NE.AND.EX P2, PT, RZ, UR59, PT, P2 ;  /* 0x0000003bff007c0c */ /* 0x000fe2000bf45320 */
[----:B------:R-:W-:Y:S02]  /*6eb0*/  UISETP.NE.AND UP2, UPT, UR6, URZ, UPT ;  /* 0x000000ff0600728c */ /* 0x000fe4000bf45270 */
[----:B------:R-:W-:Y:S04]  /*6ec0*/  UISETP.NE.U32.AND UP0, UPT, UR5, URZ, UPT ;  /* 0x000000ff0500728c */ /* 0x000fe8000bf05070 */
[----:B------:R-:W-:Y:S01]  /*6ed0*/  UISETP.NE.AND.EX UP1, UPT, UR4, URZ, UPT, UP0 ;  /* 0x000000ff0400728c */ /* 0x000fe2000bf25300 */
[----:B------:R-:W-:Y:S01]  /*6ee0*/  PLOP3.LUT P1, PT, PT, PT, UP2, 0x80, 0x8 ;  /* 0x000000000008781c */ /* 0x000fe20003f2f028 */
[----:B------:R-:W-:Y:S03]  /*6ef0*/  UPLOP3.LUT UP0, UPT, UPT, UPT, UPT, 0x40, 0x4 ;  /* 0x000000000004789c */ /* 0x000fe60003f0e870 */
[----:B------:R-:W-:Y:S06]  /*6f00*/  @UP2 UPLOP3.LUT UP0, UPT, UPT, UPT, UP1, 0x80, 0x8 ;  /* 0x000000000008289c */ /* 0x000fec0003f0f010 */
[----:B------:R-:W-:Y:S01]  /*6f10*/  PLOP3.LUT P0, PT, PT, PT, UP0, 0x80, 0x8 ;  /* 0x000000000008781c */ /* 0x000fe20003f0f008 */
[----:B------:R-:W-:Y:S01]  /*6f20*/  @!UPT UIADD3 URZ, UPT, UPT, URZ, URZ, URZ ;  /* 0x000000fffffff290 */ /* 0x000fe2000fffe0ff */
[----:B------:R-:W-:Y:S11]  /*6f30*/  BRA.U !UP1, `(.L_x_112) ;  /* 0x0000000109407547 */ /* 0x000ff6000b800000 */
[----:B------:R-:W-:Y:S01]  /*6f40*/  UISETP.NE.U32.AND UP0, UPT, UR58, URZ, UPT ;  /* 0x000000ff3a00728c */ /* 0x000fe2000bf05070 */
[----:B------:R-:W-:Y:S01]  /*6f50*/  R2UR UR6, R90 ;  /* 0x000000005a0672ca */ /* 0x000fe200000e0000 */
[----:B------:R-:W1:Y:S01]  /*6f60*/  LDCU.64 UR8, c[0x0][0x358] ;  /* 0x00006b00ff0877ac */ /* 0x000e620008000a00 */
[----:B------:R-:W-:Y:S02]  /*6f70*/  HFMA2 R87, -RZ, RZ, 0, 5.9604644775390625e-08 ;  /* 0x00000001ff577431 */ /* 0x000fe400000001ff */
[----:B------:R-:W-:Y:S01]  /*6f80*/  IMAD.MOV.U32 R0, RZ, RZ, 0x1 ;  /* 0x00000001ff007424 */ /* 0x000fe200078e00ff */
[----:B------:R-:W-:Y:S06]  /*6f90*/  UISETP.NE.AND.EX UP0, UPT, UR59, URZ, UPT, UP0 ;  /* 0x000000ff3b00728c */ /* 0x000fec000bf05300 */
[----:B------:R-:W-:Y:S05]  /*6fa0*/  PLOP3.LUT P3, PT, PT, PT, UP0, 0x80, 0x8 ;  /* 0x000000000008781c */ /* 0x000fea0003f6f008 */
[----:B------:R-:W2:Y:S01]  /*6fb0*/  @UP0 LDCU.64 UR4, c[0x0][0x988] ;  /* 0x00013100ff0407ac */ /* 0x000ea20008000a00 */
[----:B------:R-:W-:Y:S07]  /*6fc0*/  @UP0 UIMAD UR6, UR54, UR6, URZ ;  /* 0x00000006360602a4 */ /* 0x000fee000f8e02ff */
[----:B------:R-:W-:Y:S01]  /*6fd0*/  @!P3 PRMT R87, R0, 0x7610, R87 ;  /* 0x000076100057b816 */ /* 0x000fe20000000057 */
[----:B--2---:R-:W-:Y:S06]  /*6fe0*/  @UP0 UIMAD.WIDE UR4, UR6, 0x4, UR4 ;  /* 0x00000004060408a5 */ /* 0x004fec000f8e0204 */
[----:B------:R-:W-:Y:S02]  /*6ff0*/  IMAD.U32 R4, RZ, RZ, UR4 ;  /* 0x00000004ff047e24 */ /* 0x000fe4000f8e00ff */
[----:B------:R-:W-:Y:S03]  /*7000*/  IMAD.U32 R5, RZ, RZ, UR5 ;  /* 0x00000005ff057e24 */ /* 0x000fe6000f8e00ff */
[----:B------:R-:W2:Y:S02]  /*7010*/  @!UP0 LDCU UR4, c[0x0][0x980] ;  /* 0x00013000ff0487ac */ /* 0x000ea40008000800 */
[----:B-1---5:R1:W5:Y:S02]  /*7020*/  @P3 LDG.E R41, desc[UR8][R4.64] ;  /* 0x0000000804293981 */ /* 0x022364000c1e1900 */
[----:B-12---:R-:W-:Y:S02]  /*7030*/  @!P3 MOV R41, UR4 ;  /* 0x000000040029bc02 */ /* 0x006fe40008000f00 */
.L_x_112:
[----:B------:R-:W-:Y:S05]  /*7040*/  @!P4 BRA `(.L_x_113) ;  /* 0x000000000024c947 */ /* 0x000fea0003800000 */
[----:B------:R-:W-:Y:S01]  /*7050*/  ISETP.NE.U32.AND P3, PT, R76, RZ, PT ;  /* 0x000000ff4c00720c */ /* 0x000fe20003f65070 */
[----:B------:R-:W1:Y:S03]  /*7060*/  LDCU.64 UR4, c[0x0][0x358] ;  /* 0x00006b00ff0477ac */ /* 0x000e660008000a00 */
[----:B------:R-:W-:Y:S11]  /*7070*/  ISETP.NE.AND.EX P3, PT, R77, RZ, PT, P3 ;  /* 0x000000ff4d00720c */ /* 0x000ff60003f65330 */
[----:B------:R-:W-:Y:S02]  /*7080*/  @!UPT UIADD3 URZ, UPT, UPT, URZ, URZ, URZ ;  /* 0x000000fffffff290 */ /* 0x000fe4000fffe0ff */
[----:B------:R-:W2:Y:S01]  /*7090*/  @P3 LDC.64 R4, c[0x0][0x9a8] ;  /* 0x00026a00ff043b82 */ /* 0x000ea20000000a00 */
[----:B------:R-:W-:Y:S04]  /*70a0*/  @P3 IMAD R0, R78, UR54, RZ ;  /* 0x000000364e003c24 */ /* 0x000fe8000f8e02ff */
[----:B--2---:R-:W-:Y:S05]  /*70b0*/  @P3 IMAD.WIDE R4, R0, 0x4, R4 ;  /* 0x0000000400043825 */ /* 0x004fea00078e0204 */
[----:B-1---5:R1:W5:Y:S02]  /*70c0*/  @P3 LDG.E R38, desc[UR4][R4.64] ;  /* 0x0000000404263981 */ /* 0x022364000c1e1900 */
[----:B-1----:R-:W2:Y:S02]  /*70d0*/  @!P3 LDC R38, c[0x0][0x9a0] ;  /* 0x00026800ff26bb82 */ /* 0x002ea40000000800 */
.L_x_113:
[----:B------:R-:W-:Y:S01]  /*70e0*/  ULOP3.LUT UR4, UR56, 0x1, URZ, 0x3c, !UPT ;  /* 0x0000000138047892 */ /* 0x000fe2000f8e3cff */
[----:B-----5:R-:W-:Y:S01]  /*70f0*/  FSETP.NEU.AND P3, PT, R41, RZ, PT ;  /* 0x000000ff2900720b */ /* 0x020fe20003f6d000 */
[----:B------:R-:W1:Y:S01]  /*7100*/  LDCU.128 UR8, c[0x0][0xb80] ;  /* 0x00017000ff0877ac */ /* 0x000e620008000c00 */
[----:B------:R-:W-:Y:S01]  /*7110*/  IMAD.U32 R113, RZ, RZ, UR51 ;  /* 0x00000033ff717e24 */ /* 0x000fe2000f8e00ff */
[----:B------:R-:W-:Y:S01]  /*7120*/  SEL R5, RZ, 0xffffffff, P2 ;  /* 0xffffffffff057807 */ /* 0x000fe20001000000 */
[----:B------:R-:W-:Y:S01]  /*7130*/  IMAD.SHL.U32 R101, R96, 0x10, RZ ;  /* 0x0000001060657824 */ /* 0x000fe200078e00ff */
[----:B------:R-:W-:Y:S01]  /*7140*/  @P1 LOP3.LUT P2, RZ, R87, 0xff, RZ, 0xc0, !PT ;  /* 0x000000ff57ff1812 */ /* 0x000fe2000784c0ff */
[----:B------:R-:W-:Y:S01]  /*7150*/  IMAD.U32 R46, RZ, RZ, UR4 ;  /* 0x00000004ff2e7e24 */ /* 0x000fe2000f8e00ff */
[----:B------:R-:W-:Y:S01]  /*7160*/  @P1 SEL R4, RZ, 0xffffffff, P3 ;  /* 0xffffffffff041807 */ /* 0x000fe20001800000 */
[----:B------:R-:W-:Y:S01]  /*7170*/  IMAD.SHL.U32 R113, R113, 0x2000, RZ ;  /* 0x0000200071717824 */ /* 0x000fe200078e00ff */
[----:B------:R-:W3:Y:S01]  /*7180*/  LDCU.128 UR16, c[0x0][0xb90] ;  /* 0x00017200ff1077ac */ /* 0x000ee20008000c00 */
[----:B------:R-:W-:Y:S01]  /*7190*/  IMAD.SHL.U32 R100, R95, 0x10, RZ ;  /* 0x000000105f647824 */ /* 0x000fe200078e00ff */
[----:B------:R-:W-:Y:S01]  /*71a0*/  @P0 SEL R4, R5, R4, !P2 ;  /* 0x0000000405040207 */ /* 0x000fe20005000000 */
[----:B------:R-:W-:Y:S01]  /*71b0*/  IMAD.IADD R103, R98, 0x1, R113 ;  /* 0x0000000162677824 */ /* 0x000fe200078e0271 */
[----:B------:R-:W-:Y:S01]  /*71c0*/  LEA R108, R36, UR50, 0x3 ;  /* 0x00000032246c7c11 */ /* 0x000fe2000f8e18ff */
[----:B------:R-:W-:Y:S01]  /*71d0*/  IMAD.MOV.U32 R114, RZ, RZ, 0x1 ;  /* 0x00000001ff727424 */ /* 0x000fe200078e00ff */
[----:B------:R-:W-:Y:S01]  /*71e0*/  @P1 LOP3.LUT R4, R4, 0x1, RZ, 0xc0, !PT ;  /* 0x0000000104041812 */ /* 0x000fe200078ec0ff */
[----:B------:R-:W-:Y:S01]  /*71f0*/  IMAD.IADD R112, R103, 0x1, R101 ;  /* 0x0000000167707824 */ /* 0x000fe200078e0265 */
[----:B------:R-:W-:Y:S01]  /*7200*/  SHF.L.U32 R3, R85, 0x1f, RZ ;  /* 0x0000001f55037819 */ /* 0x000fe200000006ff */
[----:B------:R-:W-:Y:S01]  /*7210*/  USHF.L.U32 UR12, UR53, 0x7, URZ ;  /* 0x00000007350c7899 */ /* 0x000fe200080006ff */
[----:B------:R-:W-:Y:S01]  /*7220*/  ISETP.NE.U32.OR P5, PT, R4, 0x1, !P1 ;  /* 0x000000010400780c */ /* 0x000fe20004fa5470 */
[----:B------:R-:W-:Y:S01]  /*7230*/  IMAD.U32 R4, RZ, RZ, UR51 ;  /* 0x00000033ff047e24 */ /* 0x000fe2000f8e00ff */
[----:B------:R-:W4:Y:S01]  /*7240*/  LDCU UR13, c[0x0][0xba0] ;  /* 0x00017400ff0d77ac */ /* 0x000f220008000800 */
[----:B------:R-:W-:Y:S01]  /*7250*/  PLOP3.LUT P2, PT, PT, PT, UP1, 0x80, 0x8 ;  /* 0x000000000008781c */ /* 0x000fe20003f4f018 */
[----:B------:R-:W-:Y:S01]  /*7260*/  BSSY B1, `(.L_x_114) ;  /* 0x000004d000017945 */ /* 0x000fe20003800000 */
[----:B------:R-:W-:Y:S01]  /*7270*/  LOP3.LUT P4, R109, R87, 0xff, RZ, 0xc0, !PT ;  /* 0x000000ff576d7812 */ /* 0x000fe2000788c0ff */
[----:B------:R-:W-:Y:S01]  /*7280*/  IMAD.U32 R107, RZ, RZ, UR12 ;  /* 0x0000000cff6b7e24 */ /* 0x000fe2000f8e00ff */
[----:B------:R-:W-:Y:S01]  /*7290*/  LEA R0, R4, UR50, 0x3 ;  /* 0x0000003204007c11 */ /* 0x000fe2000f8e18ff */
[----:B------:R-:W-:Y:S01]  /*72a0*/  IMAD.IADD R39, R37, 0x1, R2 ;  /* 0x0000000125277824 */ /* 0x000fe200078e0202 */
[----:B------:R-:W-:Y:S01]  /*72b0*/  SEL R4, RZ, 0xffffffff, P3 ;  /* 0xffffffffff047807 */ /* 0x000fe20001800000 */
[----:B------:R-:W-:Y:S01]  /*72c0*/  IMAD.U32 R115, RZ, RZ, UR51 ;  /* 0x00000033ff737e24 */ /* 0x000fe2000f8e00ff */
[----:B------:R-:W-:Y:S02]  /*72d0*/  P2R R111, PR, RZ, 0x20 ;  /* 0x00000020ff6f7803 */ /* 0x000fe40000000000 */
[----:B------:R-:W-:Y:S02]  /*72e0*/  CS2R R74, SRZ ;  /* 0x00000000004a7805 */ /* 0x000fe4000001ff00 */
[----:B------:R-:W-:Y:S02]  /*72f0*/  @P5 SHF.L.U32 R9, R46, 0x1f, RZ ;  /* 0x0000001f2e095819 */ /* 0x000fe400000006ff */
[----:B------:R-:W-:Y:S02]  /*7300*/  CS2R R72, SRZ ;  /* 0x0000000000487805 */ /* 0x000fe4000001ff00 */
[----:B------:R-:W-:Y:S02]  /*7310*/  CS2R R66, SRZ ;  /* 0x0000000000427805 */ /* 0x000fe4000001ff00 */
[----:B------:R-:W-:Y:S01]  /*7320*/  @P2 SEL R4, R5, R4, !P4 ;  /* 0x0000000405042207 */ /* 0x000fe20006000000 */
[----:B------:R-:W2:Y:S01]  /*7330*/  @P5 SYNCS.PHASECHK.TRANS64.TRYWAIT P1, [R0+URZ+0x140], R9 ;  /* 0x00014009000055a7 */ /* 0x000ea200080211ff */
[----:B-1----:R-:W-:Y:S01]  /*7340*/  UIMAD.WIDE.U32 UR4, UR12, UR9, URZ ;  /* 0x000000090c0472a5 */ /* 0x002fe2000f8e00ff */
[----:B------:R-:W-:Y:S01]  /*7350*/  CS2R R64, SRZ ;  /* 0x0000000000407805 */ /* 0x000fe2000001ff00 */
[----:B------:R-:W-:Y:S01]  /*7360*/  UISETP.NE.AND UP0, UPT, UR8, 0x1, UPT ;  /* 0x000000010800788c */ /* 0x000fe2000bf05270 */
[----:B------:R-:W-:Y:S01]  /*7370*/  IMAD.IADD R102, R103, 0x1, R100 ;  /* 0x0000000167667824 */ /* 0x000fe200078e0264 */
[----:B------:R-:W-:Y:S01]  /*7380*/  USHF.R.U32.HI UR5, URZ, UR10, UR5 ;  /* 0x0000000aff057299 */ /* 0x000fe20008011605 */
[----:B------:R-:W-:Y:S01]  /*7390*/  IMAD.IADD R47, R97, 0x1, R112 ;  /* 0x00000001612f7824 */ /* 0x000fe200078e0270 */
[----:B------:R-:W-:Y:S02]  /*73a0*/  LOP3.LUT R4, R4, 0x1, RZ, 0xc0, !PT ;  /* 0x0000000104047812 */ /* 0x000fe400078ec0ff */
[----:B------:R-:W-:Y:S01]  /*73b0*/  CS2R R58, SRZ ;  /* 0x00000000003a7805 */ /* 0x000fe2000001ff00 */
[----:B------:R-:W-:Y:S01]  /*73c0*/  USEL UR5, UR12, UR5, !UP0 ;  /* 0x000000050c057287 */ /* 0x000fe2000c000000 */
[----:B------:R-:W-:Y:S01]  /*73d0*/  CS2R R56, SRZ ;  /* 0x0000000000387805 */ /* 0x000fe2000001ff00 */
[----:B------:R-:W-:Y:S01]  /*73e0*/  UISETP.NE.AND UP0, UPT, UR11, 0x1, UPT ;  /* 0x000000010b00788c */ /* 0x000fe2000bf05270 */
[----:B------:R-:W-:Y:S01]  /*73f0*/  CS2R R50, SRZ ;  /* 0x0000000000327805 */ /* 0x000fe2000001ff00 */
[----:B---3--:R-:W-:Y:S01]  /*7400*/  UIMAD.WIDE.U32 UR6, UR5, UR16, URZ ;  /* 0x00000010050672a5 */ /* 0x008fe2000f8e00ff */
[----:B------:R-:W-:Y:S01]  /*7410*/  CS2R R48, SRZ ;  /* 0x0000000000307805 */ /* 0x000fe2000001ff00 */
[----:B------:R-:W-:Y:S01]  /*7420*/  IMAD R6, RZ, RZ, -UR5 ;  /* 0x80000005ff067e24 */ /* 0x000fe2000f8e02ff */
[----:B------:R1:W3:Y:S01]  /*7430*/  SYNCS.PHASECHK.TRANS64.TRYWAIT P0, [R108+URZ+0x190], R3 ;  /* 0x000190036c0075a7 */ /* 0x0002e200080011ff */
[----:B------:R-:W-:Y:S02]  /*7440*/  IMAD.U32 R106, RZ, RZ, UR5 ;  /* 0x00000005ff6a7e24 */ /* 0x000fe4000f8e00ff */
[----:B------:R-:W-:Y:S01]  /*7450*/  IMAD R107, R6, UR8, R107 ;  /* 0x00000008066b7c24 */ /* 0x000fe2000f8e026b */
[----:B------:R-:W-:Y:S02]  /*7460*/  UMOV UR4, UR7 ;  /* 0x0000000700047c82 */ /* 0x000fe40008000000 */
[----:B------:R-:W-:Y:S04]  /*7470*/  USHF.R.U32.HI UR4, URZ, UR17, UR4 ;  /* 0x00000011ff047299 */ /* 0x000fe80008011604 */
[----:B------:R-:W-:Y:S02]  /*7480*/  USEL UR4, UR5, UR4, !UP0 ;  /* 0x0000000405047287 */ /* 0x000fe4000c000000 */
[----:B------:R-:W-:Y:S02]  /*7490*/  UISETP.NE.AND UP0, UPT, UR18, 0x1, UPT ;  /* 0x000000011200788c */ /* 0x000fe4000bf05270 */
[----:B------:R-:W-:Y:S02]  /*74a0*/  UIMAD.WIDE.U32 UR6, UR4, UR19, URZ ;  /* 0x00000013040672a5 */ /* 0x000fe4000f8e00ff */
[----:B------:R-:W-:Y:S02]  /*74b0*/  IMAD.U32 R105, RZ, RZ, UR4 ;  /* 0x00000004ff697e24 */ /* 0x000fe4000f8e00ff */
[----:B------:R-:W-:Y:S01]  /*74c0*/  PLOP3.LUT P2, PT, PT, PT, UP0, 0x80, 0x8 ;  /* 0x000000000008781c */ /* 0x000fe20003f4f008 */
[----:B------:R-:W-:Y:S02]  /*74d0*/  IMAD R7, RZ, RZ, -UR4 ;  /* 0x80000004ff077e24 */ /* 0x000fe4000f8e02ff */
[----:B------:R-:W-:Y:S01]  /*74e0*/  UMOV UR6, UR7 ;  /* 0x0000000700067c82 */ /* 0x000fe20008000000 */
[----:B------:R-:W-:Y:S01]  /*74f0*/  IMAD.U32 R104, RZ, RZ, UR4 ;  /* 0x00000004ff687e24 */ /* 0x000fe2000f8e00ff */
[----:B----4-:R-:W-:Y:S01]  /*7500*/  USHF.R.U32.HI UR6, URZ, UR13, UR6 ;  /* 0x0000000dff067299 */ /* 0x010fe20008011606 */
[----:B------:R-:W-:Y:S05]  /*7510*/  IMAD R106, R7, UR11, R106 ;  /* 0x0000000b076a7c24 */ /* 0x000fea000f8e026a */
[----:B------:R-:W-:Y:S02]  /*7520*/  SEL R105, R105, UR6, !P2 ;  /* 0x0000000669697c07 */ /* 0x000fe4000d000000 */
[----:B------:R-:W-:Y:S03]  /*7530*/  ISETP.NE.U32.AND P2, PT, R4, 0x1, PT ;  /* 0x000000010400780c */ /* 0x000fe60003f45070 */
[----:B------:R-:W-:Y:S01]  /*7540*/  IMAD.MOV R5, RZ, RZ, -R105 ;  /* 0x000000ffff057224 */ /* 0x000fe200078e0a69 */
[----:B------:R-:W-:Y:S03]  /*7550*/  P2R R116, PR, RZ, 0x4 ;  /* 0x00000004ff747803 */ /* 0x000fe60000000000 */
[----:B------:R-:W-:Y:S01]  /*7560*/  IMAD R104, R5, UR18, R104 ;  /* 0x0000001205687c24 */ /* 0x000fe2000f8e0268 */
[----:B--2---:R-:W-:Y:S01]  /*7570*/  @P5 SEL R114, RZ, 0x1, !P1 ;  /* 0x00000001ff725807 */ /* 0x004fe20004800000 */
[----:B-1----:R-:W-:Y:S06]  /*7580*/  @!P5 BRA `(.L_x_115) ;  /* 0x000000000068d947 */ /* 0x002fec0003800000 */
[----:B------:R-:W-:Y:S01]  /*7590*/  ISETP.NE.AND P1, PT, R114, RZ, PT ;  /* 0x000000ff7200720c */ /* 0x000fe20003f25270 */
[----:B------:R-:W-:Y:S01]  /*75a0*/  BSSY B0, `(.L_x_116) ;  /* 0x000000d000007945 */ /* 0x000fe20003800000 */
[----:B------:R-:W-:Y:S02]  /*75b0*/  CS2R R50, SRZ ;  /* 0x0000000000327805 */ /* 0x000fe4000001ff00 */
[----:B------:R-:W-:Y:S02]  /*75c0*/  CS2R R48, SRZ ;  /* 0x0000000000307805 */ /* 0x000fe4000001ff00 */
[----:B------:R-:W-:Y:S02]  /*75d0*/  CS2R R58, SRZ ;  /* 0x00000000003a7805 */ /* 0x000fe4000001ff00 */
[----:B------:R-:W-:Y:S02]  /*75e0*/  CS2R R56, SRZ ;  /* 0x0000000000387805 */ /* 0x000fe4000001ff00 */
[----:B------:R-:W-:Y:S02]  /*75f0*/  CS2R R66, SRZ ;  /* 0x0000000000427805 */ /* 0x000fe4000001ff00 */
[----:B------:R-:W-:Y:S02]  /*7600*/  CS2R R64, SRZ ;  /* 0x0000000000407805 */ /* 0x000fe4000001ff00 */
[----:B------:R-:W-:Y:S02]  /*7610*/  CS2R R74, SRZ ;  /* 0x00000000004a7805 */ /* 0x000fe4000001ff00 */
[----:B------:R-:W-:Y:S01]  /*7620*/  CS2R R72, SRZ ;  /* 0x0000000000487805 */ /* 0x000fe2000001ff00 */
[----:B------:R-:W-:Y:S06]  /*7630*/  @P1 BRA `(.L_x_117) ;  /* 0x00000000000c1947 */ /* 0x000fec0003800000 */
[----:B------:R-:W-:Y:S04]  /*7640*/  SHF.L.U32 R5, R46, 0x1f, RZ ;  /* 0x0000001f2e057819 */ /* 0x000fe800000006ff */
[----:B------:R-:W1:Y:S02]  /*7650*/  SYNCS.PHASECHK.TRANS64.TRYWAIT P1, [R0+URZ+0x140], R5 ;  /* 0x00014005000075a7 */ /* 0x000e6400080211ff */
[----:B-1----:R-:W-:Y:S05]  /*7660*/  @!P1 BRA `(.L_x_118) ;  /* 0x0000002800e09947 */ /* 0x002fea0003800000 */
.L_x_117:
[----:B------:R-:W-:Y:S05]  /*7670*/  BSYNC B0 ;  /* 0x0000000000007941 */ /* 0x000fea0003800000 */
.L_x_116:
[----:B------:R-:W-:Y:S01]  /*7680*/  ISETP.NE.AND P1, PT, R116, RZ, PT ;  /* 0x000000ff7400720c */ /* 0x000fe20003f25270 */
[----:B------:R-:W-:Y:S04]  /*7690*/  UIADD3 UR4, UPT, UPT, UR51, 0x1, URZ ;  /* 0x0000000133047890 */ /* 0x000fe8000fffe0ff */
[----:B------:R-:W-:Y:S04]  /*76a0*/  UISETP.NE.AND UP0, UPT, UR4, 0x3, UPT ;  /* 0x000000030400788c */ /* 0x000fe8000bf05270 */
[----:B------:R-:W-:Y:S02]  /*76b0*/  USEL UR5, URZ, 0x1, UP0 ;  /* 0x00000001ff057887 */ /* 0x000fe40008000000 */
[----:B------:R-:W-:Y:S02]  /*76c0*/  USEL UR4, UR4, URZ, UP0 ;  /* 0x000000ff04047287 */ /* 0x000fe40008000000 */
[----:B------:R2:W4:Y:S02]  /*76d0*/  @P1 LDS.128 R48, [R103] ;  /* 0x0000000067301984 */ /* 0x0005240000000c00 */
[----:B------:R-:W-:Y:S02]  /*76e0*/  LOP3.LUT R46, R46, UR5, RZ, 0x3c, !PT ;  /* 0x000000052e2e7c12 */ /* 0x000fe4000f8e3cff */
[----:B------:R2:W1:Y:S01]  /*76f0*/  @P1 LDS.128 R56, [R112+0x10] ;  /* 0x0000100070381984 */ /* 0x0004620000000c00 */
[----:B------:R-:W-:Y:S03]  /*7700*/  IMAD.U32 R115, RZ, RZ, UR4 ;  /* 0x00000004ff737e24 */ /* 0x000fe6000f8e00ff */
[----:B------:R2:W1:Y:S04]  /*7710*/  @P1 LDS.128 R64, [R102+0x20] ;  /* 0x0000200066401984 */ /* 0x0004680000000c00 */
[----:B------:R2:W1:Y:S02]  /*7720*/  @P1 LDS.128 R72, [R47+0x10] ;  /* 0x000010002f481984 */ /* 0x0004640000000c00 */
.L_x_115:
[----:B------:R-:W-:Y:S05]  /*7730*/  BSYNC B1 ;  /* 0x0000000000017941 */ /* 0x000fea0003800000 */
.L_x_114:
[----:B-1----:R-:W-:Y:S04]  /*7740*/  SHF.R.U32.HI R5, RZ, 0x15, R39 ;  /* 0x00000015ff057819 */ /* 0x002fe80000011627 */
[----:B------:R-:W-:Y:S01]  /*7750*/  LOP3.LUT P1, RZ, R5, 0x3, R88, 0x48, !PT ;  /* 0x0000000305ff7812 */ /* 0x000fe20007824858 */
[----:B------:R-:W-:Y:S01]  /*7760*/  @!UPT UIADD3 URZ, UPT, UPT, URZ, URZ, URZ ;  /* 0x000000fffffff290 */ /* 0x000fe2000fffe0ff */
[----:B---3--:R-:W-:Y:S11]  /*7770*/  @P0 BRA `(.L_x_119) ;  /* 0x0000000000080947 */ /* 0x008ff60003800000 */
[----:B------:R-:W1:Y:S02]  /*7780*/  SYNCS.PHASECHK.TRANS64.TRYWAIT P0, [R108+URZ+0x190], R3 ;  /* 0x000190036c0075a7 */ /* 0x000e6400080011ff */
[----:B-1----:R-:W-:Y:S05]  /*7790*/  @!P0 BRA `(.L_x_120) ;  /* 0x0000002800a88947 */ /* 0x002fea0003800000 */
.L_x_119:
[----:B------:R-:W-:Y:S05]  /*77a0*/  @!P1 BRA `(.L_x_121) ;  /* 0x0000000000409947 */ /* 0x000fea0003800000 */
[----:B------:R-:W3:Y:S01]  /*77b0*/  LDCU.64 UR8, c[0x4][0x70] ;  /* 0x01000e00ff0877ac */ /* 0x000ee20008000a00 */
[----:B-1----:R-:W-:Y:S01]  /*77c0*/  MOV R3, 0x0 ;  /* 0x0000000000037802 */ /* 0x002fe20000000f00 */
[----:B------:R-:W-:Y:S02]  /*77d0*/  HFMA2 R12, -RZ, RZ, 0, 5.9604644775390625e-08 ;  /* 0x00000001ff0c7431 */ /* 0x000fe400000001ff */
[----:B------:R-:W-:Y:S02]  /*77e0*/  IMAD.MOV.U32 R8, RZ, RZ, 0x192 ;  /* 0x00000192ff087424 */ /* 0x000fe400078e00ff */
[----:B------:R-:W-:Y:S01]  /*77f0*/  IMAD.MOV.U32 R13, RZ, RZ, RZ ;  /* 0x000000ffff0d7224 */ /* 0x000fe200078e00ff */
[----:B------:R-:W1:Y:S01]  /*7800*/  LDCU.64 UR6, c[0x4][0x78] ;  /* 0x01000f00ff0677ac */ /* 0x000e620008000a00 */
[----:B------:R-:W2:Y:S01]  /*7810*/  LDC.64 R2, c[0x4][R3] ;  /* 0x0100000003027b82 */ /* 0x000ea20000000a00 */
[----:B------:R-:W5:Y:S01]  /*7820*/  LDCU.64 UR4, c[0x4][0x10] ;  /* 0x01000200ff0477ac */ /* 0x000f620008000a00 */
[----:B---3--:R-:W-:Y:S01]  /*7830*/  MOV R5, UR9 ;  /* 0x0000000900057c02 */ /* 0x008fe20008000f00 */
[----:B------:R-:W-:Y:S01]  /*7840*/  IMAD.U32 R4, RZ, RZ, UR8 ;  /* 0x00000008ff047e24 */ /* 0x000fe2000f8e00ff */
[----:B-1----:R-:W-:Y:S01]  /*7850*/  MOV R7, UR7 ;  /* 0x0000000700077c02 */ /* 0x002fe20008000f00 */
[----:B------:R-:W-:Y:S01]  /*7860*/  IMAD.U32 R6, RZ, RZ, UR6 ;  /* 0x00000006ff067e24 */ /* 0x000fe2000f8e00ff */
[----:B-----5:R-:W-:Y:S01]  /*7870*/  MOV R11, UR5 ;  /* 0x00000005000b7c02 */ /* 0x020fe20008000f00 */
[----:B------:R-:W-:Y:S02]  /*7880*/  IMAD.U32 R10, RZ, RZ, UR4 ;  /* 0x00000004ff0a7e24 */ /* 0x000fe4000f8e00ff */
[----:B------:R-:W-:Y:S07]  /*7890*/  LEPC R20, `(.L_x_121) ;  /* 0x000000001014794e */ /* 0x000fee0000000000 */
[----:B--2-4-:R-:W-:Y:S05]  /*78a0*/  CALL.ABS.NOINC R2 ;  /* 0x0000000002007343 */ /* 0x014fea0003c00000 */
.L_x_121:
[C---:B----4-:R-:W-:Y:S01]  /*78b0*/  SHF.L.U32 R40, R48.reuse, 0x10, RZ ;  /* 0x0000001030287819 */ /* 0x050fe200000006ff */
[----:B------:R-:W-:Y:S05]  /*78c0*/  WARPSYNC.ALL ;  /* 0x0000000000007948 */ /* 0x000fea0003800000 */
[----:B------:R-:W-:Y:S01]  /*78d0*/  R2UR UR4, R39 ;  /* 0x00000000270472ca */ /* 0x000fe200000e0000 */
[----:B------:R-:W-:Y:S01]  /*78e0*/  BSSY.RECONVERGENT B0, `(.L_x_122) ;  /* 0x0000089000007945 */ /* 0x000fe20003800200 */
[----:B------:R-:W-:Y:S02]  /*78f0*/  LOP3.LUT R43, R48, 0xffff0000, RZ, 0xc0, !PT ;  /* 0xffff0000302b7812 */ /* 0x000fe400078ec0ff */
[----:B------:R-:W-:Y:S02]  /*7900*/  LOP3.LUT R42, R49, 0xffff0000, RZ, 0xc0, !PT ;  /* 0xffff0000312a7812 */ /* 0x000fe400078ec0ff */
[----:B------:R-:W-:Y:S02]  /*7910*/  SHF.L.U32 R45, R51, 0x10, RZ ;  /* 0x00000010332d7819 */ /* 0x000fe400000006ff */
[----:B------:R-:W-:Y:S02]  /*7920*/  LOP3.LUT R44, R75, 0xffff0000, RZ, 0xc0, !PT ;  /* 0xffff00004b2c7812 */ /* 0x000fe400078ec0ff */
[----:B------:R-:W-:Y:S03]  /*7930*/  ISETP.NE.AND P0, PT, R86, RZ, PT ;  /* 0x000000ff5600720c */ /* 0x000fe60003f05270 */
[----:B------:R-:W3:Y:S02]  /*7940*/  LDTM.x32 R4, tmem[UR4] ;  /* 0x00000004000479ee */ /* 0x000ee400082c0000 */
[C---:B---3--:R-:W-:Y:S01]  /*7950*/  FMUL R0, R38.reuse, R4 ;  /* 0x0000000426007220 */ /* 0x048fe20000400000 */
[C---:B------:R-:W-:Y:S01]  /*7960*/  FMUL R2, R38.reuse, R5 ;  /* 0x0000000526027220 */ /* 0x040fe20000400000 */
[C---:B-1----:R-:W-:Y:S01]  /*7970*/  FMUL R3, R38.reuse, R6 ;  /* 0x0000000626037220 */ /* 0x042fe20000400000 */
[----:B------:R-:W-:Y:S01]  /*7980*/  FMUL R7, R38, R7 ;  /* 0x0000000726077220 */ /* 0x000fe20000400000 */
[----:B------:R-:W-:Y:S01]  /*7990*/  FFMA R0, R41, R40, R0 ;  /* 0x0000002829007223 */ /* 0x000fe20000000000 */
[----:B------:R-:W-:Y:S01]  /*79a0*/  SHF.L.U32 R40, R49, 0x10, RZ ;  /* 0x0000001031287819 */ /* 0x000fe200000006ff */
[C---:B------:R-:W-:Y:S01]  /*79b0*/  FFMA R2, R41.reuse, R43, R2 ;  /* 0x0000002b29027223 */ /* 0x040fe20000000002 */
[----:B------:R-:W-:Y:S01]  /*79c0*/  SHF.L.U32 R43, R50, 0x10, RZ ;  /* 0x00000010322b7819 */ /* 0x000fe200000006ff */
[C---:B------:R-:W-:Y:S01]  /*79d0*/  FMUL R4, R38.reuse, R8 ;  /* 0x0000000826047220 */ /* 0x040fe20000400000 */
[----:B------:R-:W-:Y:S01]  /*79e0*/  FMUL R5, R38, R9 ;  /* 0x0000000926057220 */ /* 0x000fe20000400000 */
[C---:B------:R-:W-:Y:S01]  /*79f0*/  FFMA R3, R41.reuse, R40, R3 ;  /* 0x0000002829037223 */ /* 0x040fe20000000003 */
[----:B------:R-:W-:Y:S01]  /*7a00*/  LOP3.LUT R40, R50, 0xffff0000, RZ, 0xc0, !PT ;  /* 0xffff000032287812 */ /* 0x000fe200078ec0ff */
[----:B------:R-:W-:Y:S01]  /*7a10*/  FFMA R7, R41, R42, R7 ;  /* 0x0000002a29077223 */ /* 0x000fe20000000007 */
[----:B------:R-:W-:Y:S01]  /*7a20*/  LOP3.LUT R42, R51, 0xffff0000, RZ, 0xc0, !PT ;  /* 0xffff0000332a7812 */ /* 0x000fe200078ec0ff */
[----:B------:R-:W-:Y:S01]  /*7a30*/  FMUL R6, R38, R10 ;  /* 0x0000000a26067220 */ /* 0x000fe20000400000 */
[----:B------:R-:W-:Y:S01]  /*7a40*/  F2FP.BF16.F32.PACK_AB R52, R2, R0 ;  /* 0x000000000234723e */ /* 0x000fe200000010ff */
[----:B------:R-:W-:Y:S01]  /*7a50*/  FMUL R11, R38, R11 ;  /* 0x0000000b260b7220 */ /* 0x000fe20000400000 */
[----:B------:R-:W-:Y:S01]  /*7a60*/  F2FP.BF16.F32.PACK_AB R53, R7, R3 ;  /* 0x000000030735723e */ /* 0x000fe200000010ff */
[----:B------:R-:W-:Y:S01]  /*7a70*/  FFMA R4, R41, R43, R4 ;  /* 0x0000002b29047223 */ /* 0x000fe20000000004 */
[----:B------:R-:W-:Y:S01]  /*7a80*/  SHF.L.U32 R43, R57, 0x10, RZ ;  /* 0x00000010392b7819 */ /* 0x000fe200000006ff */
[C---:B------:R-:W-:Y:S01]  /*7a90*/  FFMA R5, R41.reuse, R40, R5 ;  /* 0x0000002829057223 */ /* 0x040fe20000000005 */
[C---:B------:R-:W-:Y:S01]  /*7aa0*/  SHF.L.U32 R40, R56.reuse, 0x10, RZ ;  /* 0x0000001038287819 */ /* 0x040fe200000006ff */
[----:B------:R-:W-:Y:S01]  /*7ab0*/  FFMA R6, R41, R45, R6 ;  /* 0x0000002d29067223 */ /* 0x000fe20000000006 */
[----:B------:R-:W-:Y:S01]  /*7ac0*/  SHF.L.U32 R45, R59, 0x10, RZ ;  /* 0x000000103b2d7819 */ /* 0x000fe200000006ff */
[----:B------:R-:W-:Y:S01]  /*7ad0*/  FFMA R11, R41, R42, R11 ;  /* 0x0000002a290b7223 */ /* 0x000fe2000000000b */
[----:B------:R-:W-:Y:S01]  /*7ae0*/  LOP3.LUT R42, R56, 0xffff0000, RZ, 0xc0, !PT ;  /* 0xffff0000382a7812 */ /* 0x000fe200078ec0ff */
[C---:B------:R-:W-:Y:S01]  /*7af0*/  FMUL R8, R38.reuse, R12 ;  /* 0x0000000c26087220 */ /* 0x040fe20000400000 */
[----:B------:R-:W-:Y:S01]  /*7b00*/  F2FP.BF16.F32.PACK_AB R54, R5, R4 ;  /* 0x000000040536723e */ /* 0x000fe200000010ff */
[C---:B------:R-:W-:Y:S01]  /*7b10*/  FMUL R9, R38.reuse, R13 ;  /* 0x0000000d26097220 */ /* 0x040fe20000400000 */
[----:B------:R-:W-:Y:S01]  /*7b20*/  F2FP.BF16.F32.PACK_AB R55, R11, R6 ;  /* 0x000000060b37723e */ /* 0x000fe200000010ff */
[----:B------:R-:W-:Y:S01]  /*7b30*/  FMUL R10, R38, R14 ;  /* 0x0000000e260a7220 */ /* 0x000fe20000400000 */
[----:B------:R-:W-:Y:S01]  /*7b40*/  FFMA R8, R41, R40, R8 ;  /* 0x0000002829087223 */ /* 0x000fe20000000008 */
[----:B------:R-:W-:Y:S01]  /*7b50*/  LOP3.LUT R40, R57, 0xffff0000, RZ, 0xc0, !PT ;  /* 0xffff000039287812 */ /* 0x000fe200078ec0ff */
[C---:B------:R-:W-:Y:S01]  /*7b60*/  FFMA R9, R41.reuse, R42, R9 ;  /* 0x0000002a29097223 */ /* 0x040fe20000000009 */
[----:B------:R-:W-:Y:S01]  /*7b70*/  LOP3.LUT R42, R58, 0xffff0000, RZ, 0xc0, !PT ;  /* 0xffff00003a2a7812 */ /* 0x000fe200078ec0ff */
[----:B------:R-:W-:Y:S01]  /*7b80*/  FMUL R15, R38, R15 ;  /* 0x0000000f260f7220 */ /* 0x000fe20000400000 */
[----:B------:R-:W-:Y:S01]  /*7b90*/  FFMA R10, R41, R43, R10 ;  /* 0x0000002b290a7223 */ /* 0x000fe2000000000a */
[----:B------:R-:W-:Y:S01]  /*7ba0*/  SHF.L.U32 R43, R58, 0x10, RZ ;  /* 0x000000103a2b7819 */ /* 0x000fe200000006ff */
[C---:B------:R-:W-:Y:S01]  /*7bb0*/  FMUL R12, R38.reuse, R16 ;  /* 0x00000010260c7220 */ /* 0x040fe20000400000 */
[----:B------:R-:W-:Y:S01]  /*7bc0*/  F2FP.BF16.F32.PACK_AB R60, R9, R8 ;  /* 0x00000008093c723e */ /* 0x000fe200000010ff */
[----:B------:R-:W-:Y:S01]  /*7bd0*/  FFMA R15, R41, R40, R15 ;  /* 0x00000028290f7223 */ /* 0x000fe2000000000f */
[----:B------:R-:W-:Y:S01]  /*7be0*/  LOP3.LUT R40, R59, 0xffff0000, RZ, 0xc0, !PT ;  /* 0xffff00003b287812 */ /* 0x000fe200078ec0ff */
[C---:B------:R-:W-:Y:S01]  /*7bf0*/  FMUL R13, R38.reuse, R17 ;  /* 0x00000011260d7220 */ /* 0x040fe20000400000 */
[C---:B------:R-:W-:Y:S01]  /*7c00*/  FMUL R14, R38.reuse, R18 ;  /* 0x00000012260e7220 */ /* 0x040fe20000400000 */
[----:B------:R-:W-:Y:S01]  /*7c10*/  FMUL R19, R38, R19 ;  /* 0x0000001326137220 */ /* 0x000fe20000400000 */
[----:B------:R-:W-:Y:S01]  /*7c20*/  F2FP.BF16.F32.PACK_AB R61, R15, R10 ;  /* 0x0000000a0f3d723e */ /* 0x000fe200000010ff */
[C---:B------:R-:W-:Y:S01]  /*7c30*/  FFMA R12, R41.reuse, R43, R12 ;  /* 0x0000002b290c7223 */ /* 0x040fe2000000000c */
[C---:B------:R-:W-:Y:S01]  /*7c40*/  SHF.L.U32 R43, R64.reuse, 0x10, RZ ;  /* 0x00000010402b7819 */ /* 0x040fe200000006ff */
[----:B------:R-:W-:Y:S01]  /*7c50*/  FFMA R13, R41, R42, R13 ;  /* 0x0000002a290d7223 */ /* 0x000fe2000000000d */
[----:B------:R-:W-:Y:S01]  /*7c60*/  LOP3.LUT R42, R65, 0xffff0000, RZ, 0xc0, !PT ;  /* 0xffff0000412a7812 */ /* 0x000fe200078ec0ff */
[----:B------:R-:W-:Y:S01]  /*7c70*/  FFMA R14, R41, R45, R14 ;  /* 0x0000002d290e7223 */ /* 0x000fe2000000000e */
[----:B------:R-:W-:Y:S01]  /*7c80*/  SHF.L.U32 R45, R65, 0x10, RZ ;  /* 0x00000010412d7819 */ /* 0x000fe200000006ff */
[----:B------:R1:W-:Y:S01]  /*7c90*/  STS.128 [R103], R52 ;  /* 0x0000003467007388 */ /* 0x0003e20000000c00 */
[----:B------:R-:W-:Y:S01]  /*7ca0*/  F2FP.BF16.F32.PACK_AB R62, R13, R12 ;  /* 0x0000000c0d3e723e */ /* 0x000fe200000010ff */
[----:B------:R-:W-:Y:S01]  /*7cb0*/  FFMA R19, R41, R40, R19 ;  /* 0x0000002829137223 */ /* 0x000fe20000000013 */
[----:B------:R-:W-:Y:S01]  /*7cc0*/  LOP3.LUT R40, R64, 0xffff0000, RZ, 0xc0, !PT ;  /* 0xffff000040287812 */ /* 0x000fe200078ec0ff */
[C---:B------:R-:W-:Y:S01]  /*7cd0*/  FMUL R16, R38.reuse, R20 ;  /* 0x0000001426107220 */ /* 0x040fe20000400000 */
[C---:B------:R-:W-:Y:S01]  /*7ce0*/  FMUL R17, R38.reuse, R21 ;  /* 0x0000001526117220 */ /* 0x040fe20000400000 */
[C---:B------:R-:W-:Y:S01]  /*7cf0*/  FMUL R18, R38.reuse, R22 ;  /* 0x0000001626127220 */ /* 0x040fe20000400000 */
[----:B------:R-:W-:Y:S01]  /*7d00*/  F2FP.BF16.F32.PACK_AB R63, R19, R14 ;  /* 0x0000000e133f723e */ /* 0x000fe200000010ff */
[----:B------:R-:W-:Y:S01]  /*7d10*/  FMUL R23, R38, R23 ;  /* 0x0000001726177220 */ /* 0x000fe20000400000 */
[----:B------:R-:W-:Y:S01]  /*7d20*/  FFMA R16, R41, R43, R16 ;  /* 0x0000002b29107223 */ /* 0x000fe20000000010 */
[----:B------:R-:W-:Y:S01]  /*7d30*/  SHF.L.U32 R43, R67, 0x10, RZ ;  /* 0x00000010432b7819 */ /* 0x000fe200000006ff */
[C---:B------:R-:W-:Y:S01]  /*7d40*/  FFMA R17, R41.reuse, R40, R17 ;  /* 0x0000002829117223 */ /* 0x040fe20000000011 */
[----:B------:R1:W-:Y:S01]  /*7d50*/  STS.128 [R112+0x10], R60 ;  /* 0x0000103c70007388 */ /* 0x0003e20000000c00 */
        /* <DEDUP_REMOVED lines=8> */
[C---:B------:R-:W-:Y:S01]  /*7de0*/  FMUL R22, R38.reuse, R26 ;  /* 0x0000001a26167220 */ /* 0x040fe20000400000 */
[----:B------:R-:W-:Y:S01]  /*7df0*/  FFMA R20, R41, R40, R20 ;  /* 0x0000002829147223 */ /* 0x000fe20000000014 */
[----:B------:R-:W-:Y:S01]  /*7e00*/  LOP3.LUT R40, R67, 0xffff0000, RZ, 0xc0, !PT ;  /* 0xffff000043287812 */ /* 0x000fe200078ec0ff */
[C---:B------:R-:W-:Y:S01]  /*7e10*/  FFMA R21, R41.reuse, R42, R21 ;  /* 0x0000002a29157223 */ /* 0x040fe20000000015 */
[C---:B------:R-:W-:Y:S01]  /*7e20*/  FFMA R22, R41.reuse, R43, R22 ;  /* 0x0000002b29167223 */ /* 0x040fe20000000016 */
[----:B------:R-:W-:Y:S01]  /*7e30*/  FMUL R27, R38, R27 ;  /* 0x0000001b261b7220 */ /* 0x000fe20000400000 */
[----:B------:R-:W-:Y:S01]  /*7e40*/  SHF.L.U32 R43, R72, 0x10, RZ ;  /* 0x00000010482b7819 */ /* 0x000fe200000006ff */
[----:B------:R-:W-:Y:S01]  /*7e50*/  FMUL R24, R38, R28 ;  /* 0x0000001c26187220 */ /* 0x000fe20000400000 */
[----:B------:R-:W-:Y:S01]  /*7e60*/  LOP3.LUT R42, R72, 0xffff0000, RZ, 0xc0, !PT ;  /* 0xffff0000482a7812 */ /* 0x000fe200078ec0ff */
[C---:B------:R-:W-:Y:S01]  /*7e70*/  FMUL R25, R38.reuse, R29 ;  /* 0x0000001d26197220 */ /* 0x040fe20000400000 */
[C---:B------:R-:W-:Y:S01]  /*7e80*/  FMUL R26, R38.reuse, R30 ;  /* 0x0000001e261a7220 */ /* 0x040fe20000400000 */
[C---:B------:R-:W-:Y:S01]  /*7e90*/  FFMA R27, R41.reuse, R40, R27 ;  /* 0x00000028291b7223 */ /* 0x040fe2000000001b */
[----:B------:R-:W-:Y:S01]  /*7ea0*/  FFMA R24, R41, R43, R24 ;  /* 0x0000002b29187223 */ /* 0x000fe20000000018 */
[----:B------:R-:W-:Y:S01]  /*7eb0*/  LOP3.LUT R40, R73, 0xffff0000, RZ, 0xc0, !PT ;  /* 0xffff000049287812 */ /* 0x000fe200078ec0ff */
[C---:B------:R-:W-:Y:S01]  /*7ec0*/  FFMA R25, R41.reuse, R42, R25 ;  /* 0x0000002a29197223 */ /* 0x040fe20000000019 */
[----:B------:R-:W-:Y:S01]  /*7ed0*/  FMUL R31, R38, R31 ;  /* 0x0000001f261f7220 */ /* 0x000fe20000400000 */
[----:B------:R-:W-:Y:S01]  /*7ee0*/  SHF.L.U32 R43, R74, 0x10, RZ ;  /* 0x000000104a2b7819 */ /* 0x000fe200000006ff */
[----:B------:R-:W-:Y:S01]  /*7ef0*/  FFMA R26, R41, R45, R26 ;  /* 0x0000002d291a7223 */ /* 0x000fe2000000001a */
[----:B------:R-:W-:Y:S01]  /*7f00*/  FMUL R28, R38, R32 ;  /* 0x00000020261c7220 */ /* 0x000fe20000400000 */
[----:B------:R-:W-:Y:S01]  /*7f10*/  LOP3.LUT R42, R74, 0xffff0000, RZ, 0xc0, !PT ;  /* 0xffff00004a2a7812 */ /* 0x000fe200078ec0ff */
[C---:B------:R-:W-:Y:S01]  /*7f20*/  FMUL R29, R38.reuse, R33 ;  /* 0x00000021261d7220 */ /* 0x040fe20000400000 */
[----:B------:R-:W-:Y:S01]  /*7f30*/  SHF.L.U32 R45, R75, 0x10, RZ ;  /* 0x000000104b2d7819 */ /* 0x000fe200000006ff */
[C---:B------:R-:W-:Y:S01]  /*7f40*/  FMUL R30, R38.reuse, R34 ;  /* 0x00000022261e7220 */ /* 0x040fe20000400000 */
[----:B------:R-:W-:Y:S01]  /*7f50*/  FFMA R31, R41, R40, R31 ;  /* 0x00000028291f7223 */ /* 0x000fe2000000001f */
[----:B------:R-:W-:Y:S01]  /*7f60*/  FMUL R35, R38, R35 ;  /* 0x0000002326237220 */ /* 0x000fe20000400000 */
[----:B------:R-:W-:Y:S01]  /*7f70*/  F2FP.BF16.F32.PACK_AB R69, R23, R18 ;  /* 0x000000121745723e */ /* 0x000fe200000010ff */
[----:B------:R-:W-:Y:S01]  /*7f80*/  FFMA R28, R41, R43, R28 ;  /* 0x0000002b291c7223 */ /* 0x000fe2000000001c */
[----:B------:R-:W-:Y:S01]  /*7f90*/  F2FP.BF16.F32.PACK_AB R70, R21, R20 ;  /* 0x000000141546723e */ /* 0x000fe200000010ff */
[----:B------:R-:W-:Y:S01]  /*7fa0*/  FFMA R29, R41, R42, R29 ;  /* 0x0000002a291d7223 */ /* 0x000fe2000000001d */
[----:B------:R-:W-:Y:S01]  /*7fb0*/  F2FP.BF16.F32.PACK_AB R71, R27, R22 ;  /* 0x000000161b47723e */ /* 0x000fe200000010ff */
[C---:B------:R-:W-:Y:S01]  /*7fc0*/  FFMA R30, R41.reuse, R45, R30 ;  /* 0x0000002d291e7223 */ /* 0x040fe2000000001e */
[----:B------:R-:W-:Y:S01]  /*7fd0*/  FFMA R35, R41, R44, R35 ;  /* 0x0000002c29237223 */ /* 0x000fe20000000023 */
[----:B------:R-:W-:Y:S02]  /*7fe0*/  F2FP.BF16.F32.PACK_AB R80, R25, R24 ;  /* 0x000000181950723e */ /* 0x000fe400000010ff */
[----:B------:R1:W-:Y:S01]  /*7ff0*/  STS.128 [R102+0x20], R68 ;  /* 0x0000204466007388 */ /* 0x0003e20000000c00 */
[----:B------:R-:W-:Y:S02]  /*8000*/  F2FP.BF16.F32.PACK_AB R81, R31, R26 ;  /* 0x0000001a1f51723e */ /* 0x000fe400000010ff */
[----:B------:R-:W-:Y:S02]  /*8010*/  F2FP.BF16.F32.PACK_AB R82, R29, R28 ;  /* 0x0000001c1d52723e */ /* 0x000fe400000010ff */
[----:B------:R-:W-:Y:S05]  /*8020*/  F2FP.BF16.F32.PACK_AB R83, R35, R30 ;  /* 0x0000001e2353723e */ /* 0x000fea00000010ff */
[----:B------:R1:W-:Y:S01]  /*8030*/  STS.128 [R47+0x10], R80 ;  /* 0x000010502f007388 */ /* 0x0003e20000000c00 */
[----:B------:R-:W-:Y:S01]  /*8040*/  @!PT LDS RZ, [RZ] ;  /* 0x00000000fffff984 */ /* 0x000fe20000000800 */
[----:B------:R-:W-:Y:S01]  /*8050*/  @!PT LDS RZ, [RZ] ;  /* 0x00000000fffff984 */ /* 0x000fe20000000800 */
[----:B------:R-:W-:Y:S01]  /*8060*/  @!PT LDS RZ, [RZ] ;  /* 0x00000000fffff984 */ /* 0x000fe20000000800 */
[----:B------:R-:W-:Y:S01]  /*8070*/  @!PT LDS RZ, [RZ] ;  /* 0x00000000fffff984 */ /* 0x000fe20000000800 */
[----:B------:R3:W-:Y:S07]  /*8080*/  MEMBAR.ALL.CTA ;  /* 0x0000000000007992 */ /* 0x0007ee0000008000 */
[----:B---3--:R-:W3:Y:S02]  /*8090*/  FENCE.VIEW.ASYNC.S ;  /* 0x00000000000073c6 */ /* 0x008ee40000000000 */
[----:B---3--:R-:W-:Y:S06]  /*80a0*/  BAR.SYNC.DEFER_BLOCKING 0x1, 0x80 ;  /* 0x0042000000007b1d */ /* 0x008fec0000010000 */
[----:B------:R-:W-:Y:S05]  /*80b0*/  @P0 BRA `(.L_x_123) ;  /* 0x00000000002c0947 */ /* 0x000fea0003800000 */
[----:B------:R-:W3:Y:S01]  /*80c0*/  LDCU.64 UR6, c[0x0][0x348] ;  /* 0x00006900ff0677ac */ /* 0x000ee20008000a00 */
[----:B------:R-:W-:Y:S02]  /*80d0*/  R2UR UR5, R113 ;  /* 0x00000000710572ca */ /* 0x000fe400000e0000 */
[----:B------:R-:W-:Y:S02]  /*80e0*/  R2UR UR42, R107 ;  /* 0x000000006b2a72ca */ /* 0x000fe400000e0000 */
[----:B------:R-:W-:Y:S02]  /*80f0*/  R2UR UR43, R106 ;  /* 0x000000006a2b72ca */ /* 0x000fe400000e0000 */
[----:B------:R-:W-:Y:S02]  /*8100*/  R2UR UR44, R104 ;  /* 0x00000000682c72ca */ /* 0x000fe400000e0000 */
[----:B------:R-:W-:Y:S05]  /*8110*/  R2UR UR45, R105 ;  /* 0x00000000692d72ca */ /* 0x000fea00000e0000 */
[----:B------:R-:W-:Y:S02]  /*8120*/  UIADD3 UR40, UPT, UPT, UR50, 0x200, UR5 ;  /* 0x0000020032287890 */ /* 0x000fe4000fffe005 */
[----:B---3--:R-:W-:Y:S04]  /*8130*/  UIADD3 UR4, UP0, UPT, UR6, 0x780, URZ ;  /* 0x0000078006047890 */ /* 0x008fe8000ff1e0ff */
[----:B------:R-:W-:Y:S09]  /*8140*/  UIADD3.X UR5, UPT, UPT, URZ, UR7, URZ, UP0, !UPT ;  /* 0x00000007ff057290 */ /* 0x000ff200087fe4ff */
[----:B------:R3:W-:Y:S02]  /*8150*/  UTMASTG.5D.IM2COL [UR40], [UR4] ;  /* 0x00000028040073b5 */ /* 0x0007e40008060000 */
[----:B---3--:R0:W-:Y:S02]  /*8160*/  UTMACMDFLUSH ;  /* 0x00000000000079b7 */ /* 0x0081e40000000000 */
.L_x_123:
[----:B------:R-:W-:Y:S05]  /*8170*/  BSYNC.RECONVERGENT B0 ;  /* 0x0000000000007941 */ /* 0x000fea0003800200 */
.L_x_122:
[----:B------:R-:W-:Y:S01]  /*8180*/  UIADD3 UR40, UPT, UPT, UR51, 0x1, URZ ;  /* 0x0000000133287890 */ /* 0x000fe2000fffe0ff */
[----:B------:R-:W-:Y:S03]  /*8190*/  BSSY.RECONVERGENT B0, `(.L_x_124) ;  /* 0x0000005000007945 */ /* 0x000fe60003800200 */
[----:B------:R-:W-:Y:S04]  /*81a0*/  UISETP.NE.AND UP0, UPT, UR40, 0x3, UPT ;  /* 0x000000032800788c */ /* 0x000fe8000bf05270 */
[----:B------:R-:W-:Y:S01]  /*81b0*/  USEL UR42, UR40, URZ, UP0 ;  /* 0x000000ff282a7287 */ /* 0x000fe20008000000 */
[----:B------:R-:W-:Y:S11]  /*81c0*/  @P0 BRA `(.L_x_125) ;  /* 0x0000000000040947 */ /* 0x000ff60003800000 */
[----:B------:R-:W-:Y:S04]  /*81d0*/  DEPBAR.LE SB0, 0x1 ;  /* 0x000080400000791a */ /* 0x000fe80000000000 */
.L_x_125:
[----:B------:R-:W-:Y:S05]  /*81e0*/  BSYNC.RECONVERGENT B0 ;  /* 0x0000000000007941 */ /* 0x000fea0003800200 */
.L_x_124:
[----:B------:R-:W-:Y:S01]  /*81f0*/  BAR.SYNC.DEFER_BLOCKING 0x1, 0x80 ;  /* 0x0042000000007b1d */ /* 0x000fe20000010000 */
[----:B------:R-:W-:Y:S01]  /*8200*/  ISETP.NE.AND P1, PT, R111, RZ, PT ;  /* 0x000000ff6f00720c */ /* 0x000fe20003f25270 */
[----:B------:R-:W-:Y:S01]  /*8210*/  UISETP.NE.AND UP0, UPT, UR55, URZ, UPT ;  /* 0x000000ff3700728c */ /* 0x000fe2000bf05270 */
[----:B------:R-:W-:Y:S11]  /*8220*/  LEA R3, R115, UR50, 0x3 ;  /* 0x0000003273037c11 */ /* 0x000ff6000f8e18ff */
[----:B------:R-:W-:Y:S01]  /*8230*/  @P1 SHF.L.U32 R4, R46, 0x1f, RZ ;  /* 0x0000001f2e041819 */ /* 0x000fe200000006ff */
[----:B------:R-:W-:Y:S06]  /*8240*/  BRA.U !UP0, `(.L_x_126) ;  /* 0x0000000108247547 */ /* 0x000fec000b800000 */
[----:B------:R-:W3:Y:S01]  /*8250*/  S2R R0, SR_CgaCtaId ;  /* 0x0000000000007919 */ /* 0x000ee20000008800 */
[----:B------:R-:W-:Y:S01]  /*8260*/  IMAD.U32 R2, RZ, RZ, UR52 ;  /* 0x00000034ff027e24 */ /* 0x000fe2000f8e00ff */
[----:B------:R-:W-:Y:S04]  /*8270*/  UIADD3 UR4, UPT, UPT, UR52, 0x1, URZ ;  /* 0x0000000134047890 */ /* 0x000fe8000fffe0ff */
[----:B------:R-:W-:Y:S01]  /*8280*/  @P1 LEA R2, R2, UR50, 0x3 ;  /* 0x0000003202021c11 */ /* 0x000fe2000f8e18ff */
[----:B------:R-:W-:Y:S04]  /*8290*/  UISETP.NE.AND UP0, UPT, UR4, 0x3, UPT ;  /* 0x000000030400788c */ /* 0x000fe8000bf05270 */
[----:B------:R-:W-:Y:S01]  /*82a0*/  @P1 VIADD R5, R2, 0x158 ;  /* 0x0000015802051836 */ /* 0x000fe20000000000 */
[----:B------:R-:W-:Y:S04]  /*82b0*/  USEL UR52, UR4, URZ, UP0 ;  /* 0x000000ff04347287 */ /* 0x000fe80008000000 */
[----:B---3--:R-:W-:Y:S04]  /*82c0*/  @P1 PRMT R0, R0, 0x654, R5 ;  /* 0x0000065400001816 */ /* 0x008fe80000000005 */
[----:B------:R3:W-:Y:S04]  /*82d0*/  @P1 SYNCS.ARRIVE.TRANS64.RED.A1T0 RZ, [R0+URZ], RZ ;  /* 0x000000ff00ff19a7 */ /* 0x0007e800081004ff */
.L_x_126:
[----:B------:R-:W4:Y:S01]  /*82e0*/  @P1 SYNCS.PHASECHK.TRANS64.TRYWAIT P0, [R3+URZ+0x140], R4 ;  /* 0x00014004030015a7 */ /* 0x000f2200080011ff */
[----:B------:R-:W-:Y:S01]  /*82f0*/  BSSY B1, `(.L_x_127) ;  /* 0x0000015000017945 */ /* 0x000fe20003800000 */
[----:B----4-:R-:W-:Y:S03]  /*8300*/  @P1 SEL R114, RZ, 0x1, !P0 ;  /* 0x00000001ff721807 */ /* 0x010fe60004000000 */
[----:B------:R-:W-:Y:S05]  /*8310*/  @!P1 BRA `(.L_x_128) ;  /* 0x0000000000489947 */ /* 0x000fea0003800000 */
[----:B------:R-:W-:Y:S01]  /*8320*/  ISETP.NE.AND P1, PT, R116, RZ, PT ;  /* 0x000000ff7400720c */ /* 0x000fe20003f25270 */
[----:B------:R-:W-:Y:S01]  /*8330*/  BSSY B0, `(.L_x_129) ;  /* 0x000000a000007945 */ /* 0x000fe20003800000 */
[----:B------:R-:W-:Y:S11]  /*8340*/  ISETP.NE.AND P0, PT, R114, RZ, PT ;  /* 0x000000ff7200720c */ /* 0x000ff60003f05270 */
[----:B------:R-:W-:Y:S04]  /*8350*/  @P1 IMAD R115, R115, 0x2000, R98 ;  /* 0x0000200073731824 */ /* 0x000fe800078e0262 */
[----:B------:R-:W-:Y:S01]  /*8360*/  @P1 IMAD.IADD R4, R101, 0x1, R115 ;  /* 0x0000000165041824 */ /* 0x000fe200078e0273 */
[----:B------:R-:W-:Y:S03]  /*8370*/  @P1 IADD3 R2, PT, PT, R100, R115, RZ ;  /* 0x0000007364021210 */ /* 0x000fe60007ffe0ff */
[----:B---3--:R-:W-:Y:S01]  /*8380*/  @P1 IMAD.IADD R0, R97, 0x1, R4 ;  /* 0x0000000161001824 */ /* 0x008fe200078e0204 */
[----:B------:R-:W-:Y:S06]  /*8390*/  @P0 BRA `(.L_x_130) ;  /* 0x00000000000c0947 */ /* 0x000fec0003800000 */
[----:B------:R-:W-:Y:S04]  /*83a0*/  SHF.L.U32 R46, R46, 0x1f, RZ ;  /* 0x0000001f2e2e7819 */ /* 0x000fe800000006ff */
[----:B------:R-:W3:Y:S02]  /*83b0*/  SYNCS.PHASECHK.TRANS64.TRYWAIT P0, [R3+URZ+0x140], R46 ;  /* 0x0001402e030075a7 */ /* 0x000ee400080011ff */
[----:B---3--:R-:W-:Y:S05]  /*83c0*/  @!P0 BRA `(.L_x_131) ;  /* 0x0000001c00b08947 */ /* 0x008fea0003800000 */
.L_x_130:
[----:B------:R-:W-:Y:S05]  /*83d0*/  BSYNC B0 ;  /* 0x0000000000007941 */ /* 0x000fea0003800000 */
.L_x_129:
[----:B------:R-:W-:Y:S11]  /*83e0*/  ISETP.NE.AND P0, PT, R116, RZ, PT ;  /* 0x000000ff7400720c */ /* 0x000ff60003f05270 */
[----:B------:R-:W-:Y:S02]  /*83f0*/  @!UPT UIADD3 URZ, UPT, UPT, URZ, URZ, URZ ;  /* 0x000000fffffff290 */ /* 0x000fe4000fffe0ff */
[----:B------:R4:W1:Y:S04]  /*8400*/  @P0 LDS.128 R48, [R115] ;  /* 0x0000000073300984 */ /* 0x0008680000000c00 */
[----:B------:R4:W1:Y:S04]  /*8410*/  @P0 LDS.128 R64, [R2+0x20] ;  /* 0x0000200002400984 */ /* 0x0008680000000c00 */
[----:B------:R4:W1:Y:S04]  /*8420*/  @P0 LDS.128 R56, [R4+0x10] ;  /* 0x0000100004380984 */ /* 0x0008680000000c00 */
[----:B------:R4:W1:Y:S02]  /*8430*/  @P0 LDS.128 R72, [R0+0x10] ;  /* 0x0000100000480984 */ /* 0x0008640000000c00 */
.L_x_128:
[----:B------:R-:W-:Y:S05]  /*8440*/  BSYNC B1 ;  /* 0x0000000000017941 */ /* 0x000fea0003800000 */
.L_x_127:
[----:B---3--:R-:W-:Y:S05]  /*8450*/  VIADD R3, R39, 0x20 ;  /* 0x0000002027037836 */ /* 0x008fea0000000000 */
[----:B------:R-:W-:Y:S04]  /*8460*/  SHF.R.U32.HI R3, RZ, 0x15, R3 ;  /* 0x00000015ff037819 */ /* 0x000fe80000011603 */
[----:B------:R-:W-:Y:S11]  /*8470*/  LOP3.LUT P0, RZ, R3, 0x3, R88, 0x48, !PT ;  /* 0x0000000303ff7812 */ /* 0x000ff60007804858 */
[----:B------:R-:W-:Y:S02]  /*8480*/  @!UPT UIADD3 URZ, UPT, UPT, URZ, URZ, URZ ;  /* 0x000000fffffff290 */ /* 0x000fe4000fffe0ff */
[----:B------:R-:W-:Y:S05]  /*8490*/  @!P0 BRA `(.L_x_132) ;  /* 0x0000000000408947 */ /* 0x000fea0003800000 */
[----:B------:R-:W3:Y:S01]  /*84a0*/  LDCU.64 UR8, c[0x4][0x70] ;  /* 0x01000e00ff0877ac */ /* 0x000ee20008000a00 */
[----:B------:R-:W-:Y:S01]  /*84b0*/  MOV R3, 0x0 ;  /* 0x0000000000037802 */ /* 0x000fe20000000f00 */
[----:B------:R-:W-:Y:S02]  /*84c0*/  HFMA2 R12, -RZ, RZ, 0, 5.9604644775390625e-08 ;  /* 0x00000001ff0c7431 */ /* 0x000fe400000001ff */
[----:B------:R-:W-:Y:S02]  /*84d0*/  IMAD.MOV.U32 R8, RZ, RZ, 0x192 ;  /* 0x00000192ff087424 */ /* 0x000fe400078e00ff */
[----:B------:R-:W-:Y:S01]  /*84e0*/  IMAD.MOV.U32 R13, RZ, RZ, RZ ;  /* 0x000000ffff0d7224 */ /* 0x000fe200078e00ff */
[----:B------:R-:W5:Y:S01]  /*84f0*/  LDCU.64 UR6, c[0x4][0x78] ;  /* 0x01000f00ff0677ac */ /* 0x000f620008000a00 */
[----:B----4-:R-:W4:Y:S01]  /*8500*/  LDC.64 R2, c[0x4][R3] ;  /* 0x0100000003027b82 */ /* 0x010f220000000a00 */
[----:B------:R-:W2:Y:S01]  /*8510*/  LDCU.64 UR4, c[0x4][0x10] ;  /* 0x01000200ff0477ac */ /* 0x000ea20008000a00 */
[----:B---3--:R-:W-:Y:S01]  /*8520*/  MOV R5, UR9 ;  /* 0x0000000900057c02 */ /* 0x008fe20008000f00 */
[----:B------:R-:W-:Y:S01]  /*8530*/  IMAD.U32 R4, RZ, RZ, UR8 ;  /* 0x00000008ff047e24 */ /* 0x000fe2000f8e00ff */
[----:B-----5:R-:W-:Y:S01]  /*8540*/  MOV R7, UR7 ;  /* 0x0000000700077c02 */ /* 0x020fe20008000f00 */
[----:B------:R-:W-:Y:S01]  /*8550*/  IMAD.U32 R6, RZ, RZ, UR6 ;  /* 0x00000006ff067e24 */ /* 0x000fe2000f8e00ff */
[----:B--2---:R-:W-:Y:S01]  /*8560*/  MOV R11, UR5 ;  /* 0x00000005000b7c02 */ /* 0x004fe20008000f00 */
[----:B------:R-:W-:Y:S02]  /*8570*/  IMAD.U32 R10, RZ, RZ, UR4 ;  /* 0x00000004ff0a7e24 */ /* 0x000fe4000f8e00ff */
[----:B------:R-:W-:Y:S07]  /*8580*/  LEPC R20, `(.L_x_132) ;  /* 0x000000001014794e */ /* 0x000fee0000000000 */
[----:B-1--4-:R-:W-:Y:S05]  /*8590*/  CALL.ABS.NOINC R2 ;  /* 0x0000000002007343 */ /* 0x012fea0003c00000 */
.L_x_132:
[----:B------:R-:W-:Y:S01]  /*85a0*/  ISETP.NE.AND P0, PT, R86, RZ, PT ;  /* 0x000000ff5600720c */ /* 0x000fe20003f05270 */
[----:B------:R-:W-:Y:S05]  /*85b0*/  WARPSYNC.ALL ;  /* 0x0000000000007948 */ /* 0x000fea0003800000 */
[----:B------:R-:W-:Y:S01]  /*85c0*/  R2UR UR4, R39 ;  /* 0x00000000270472ca */ /* 0x000fe200000e0000 */
[----:B------:R-:W-:Y:S01]  /*85d0*/  BSSY.RECONVERGENT B0, `(.L_x_133) ;  /* 0x0000092000007945 */ /* 0x000fe20003800200 */
[C---:B-1----:R-:W-:Y:S02]  /*85e0*/  SHF.L.U32 R40, R48.reuse, 0x10, RZ ;  /* 0x0000001030287819 */ /* 0x042fe400000006ff */
[----:B------:R-:W-:Y:S02]  /*85f0*/  LOP3.LUT R42, R48, 0xffff0000, RZ, 0xc0, !PT ;  /* 0xffff0000302a7812 */ /* 0x000fe400078ec0ff */
[C---:B------:R-:W-:Y:S02]  /*8600*/  SHF.L.U32 R43, R49.reuse, 0x10, RZ ;  /* 0x00000010312b7819 */ /* 0x040fe400000006ff */
[----:B------:R-:W-:Y:S02]  /*8610*/  LOP3.LUT R44, R49, 0xffff0000, RZ, 0xc0, !PT ;  /* 0xffff0000312c7812 */ /* 0x000fe400078ec0ff */
[C---:B------:R-:W-:Y:S02]  /*8620*/  SHF.L.U32 R45, R50.reuse, 0x10, RZ ;  /* 0x00000010322d7819 */ /* 0x040fe400000006ff */
[----:B------:R-:W-:Y:S01]  /*8630*/  LOP3.LUT R46, R50, 0xffff0000, RZ, 0xc0, !PT ;  /* 0xffff0000322e7812 */ /* 0x000fe200078ec0ff */
[----:B----4-:R-:W1:Y:S01]  /*8640*/  LDTM.x32 R4, tmem[UR4+0x20] ;  /* 0x00002004000479ee */ /* 0x010e6200082c0000 */
[C---:B--2---:R-:W-:Y:S01]  /*8650*/  SHF.L.U32 R47, R51.reuse, 0x10, RZ ;  /* 0x00000010332f7819 */ /* 0x044fe200000006ff */
[----:B------:R-:W-:Y:S01]  /*8660*/  NOP ;  /* 0x0000000000007918 */ /* 0x000fe20000000000 */
[----:B------:R-:W-:Y:S01]  /*8670*/  LOP3.LUT R48, R51, 0xffff0000, RZ, 0xc0, !PT ;  /* 0xffff000033307812 */ /* 0x000fe200078ec0ff */
[----:B------:R-:W-:Y:S01]  /*8680*/  USHF.L.U32 UR4, UR42, 0xd, URZ ;  /* 0x0000000d2a047899 */ /* 0x000fe200080006ff */
[C---:B------:R-:W-:Y:S02]  /*8690*/  SHF.L.U32 R49, R56.reuse, 0x10, RZ ;  /* 0x0000001038317819 */ /* 0x040fe400000006ff */
[----:B------:R-:W-:Y:S02]  /*86a0*/  LOP3.LUT R51, R56, 0xffff0000, RZ, 0xc0, !PT ;  /* 0xffff000038337812 */ /* 0x000fe400078ec0ff */
[C---:B------:R-:W-:Y:S02]  /*86b0*/  SHF.L.U32 R50, R57.reuse, 0x10, RZ ;  /* 0x0000001039327819 */ /* 0x040fe400000006ff */
[----:B------:R-:W-:Y:S02]  /*86c0*/  LOP3.LUT R52, R57, 0xffff0000, RZ, 0xc0, !PT ;  /* 0xffff000039347812 */ /* 0x000fe400078ec0ff */
[C---:B------:R-:W-:Y:S02]  /*86d0*/  SHF.L.U32 R53, R58.reuse, 0x10, RZ ;  /* 0x000000103a357819 */ /* 0x040fe400000006ff */
[----:B------:R-:W-:Y:S02]  /*86e0*/  LOP3.LUT R54, R58, 0xffff0000, RZ, 0xc0, !PT ;  /* 0xffff00003a367812 */ /* 0x000fe400078ec0ff */
[C---:B------:R-:W-:Y:S02]  /*86f0*/  SHF.L.U32 R55, R59.reuse, 0x10, RZ ;  /* 0x000000103b377819 */ /* 0x040fe400000006ff */
[----:B------:R-:W-:Y:S02]  /*8700*/  IADD3 R108, PT, PT, R108, 0x1a0, RZ ;  /* 0x000001a06c6c7810 */ /* 0x000fe40007ffe0ff */
[----:B------:R-:W-:Y:S02]  /*8710*/  LOP3.LUT R56, R59, 0xffff0000, RZ, 0xc0, !PT ;  /* 0xffff00003b387812 */ /* 0x000fe400078ec0ff */
[----:B------:R-:W-:Y:S01]  /*8720*/  SHF.L.U32 R57, R64, 0x10, RZ ;  /* 0x0000001040397819 */ /* 0x000fe200000006ff */
[----:B-1----:R-:W-:Y:S01]  /*8730*/  FMUL R4, R38, R4 ;  /* 0x0000000426047220 */ /* 0x002fe20000400000 */
[----:B------:R-:W-:Y:S01]  /*8740*/  LOP3.LUT R58, R64, 0xffff0000, RZ, 0xc0, !PT ;  /* 0xffff0000403a7812 */ /* 0x000fe200078ec0ff */
[C---:B------:R-:W-:Y:S01]  /*8750*/  FMUL R5, R38.reuse, R5 ;  /* 0x0000000526057220 */ /* 0x040fe20000400000 */
[C---:B------:R-:W-:Y:S01]  /*8760*/  SHF.L.U32 R59, R65.reuse, 0x10, RZ ;  /* 0x00000010413b7819 */ /* 0x040fe200000006ff */
[----:B------:R-:W-:Y:S01]  /*8770*/  FMUL R6, R38, R6 ;  /* 0x0000000626067220 */ /* 0x000fe20000400000 */
[----:B------:R-:W-:Y:S01]  /*8780*/  LOP3.LUT R108, R108, 0xfefffff8, RZ, 0xc0, !PT ;  /* 0xfefffff86c6c7812 */ /* 0x000fe200078ec0ff */
[----:B------:R-:W-:Y:S01]  /*8790*/  FMUL R7, R38, R7 ;  /* 0x0000000726077220 */ /* 0x000fe20000400000 */
[----:B------:R-:W-:Y:S01]  /*87a0*/  LOP3.LUT R60, R65, 0xffff0000, RZ, 0xc0, !PT ;  /* 0xffff0000413c7812 */ /* 0x000fe200078ec0ff */
[C---:B------:R-:W-:Y:S01]  /*87b0*/  FFMA R4, R41.reuse, R40, R4 ;  /* 0x0000002829047223 */ /* 0x040fe20000000004 */
[----:B------:R-:W-:Y:S01]  /*87c0*/  IADD3 R121, PT, PT, R98, UR4, RZ ;  /* 0x0000000462797c10 */ /* 0x000fe2000fffe0ff */
[----:B------:R-:W-:Y:S01]  /*87d0*/  FMUL R8, R38, R8 ;  /* 0x0000000826087220 */ /* 0x000fe20000400000 */
[C---:B------:R-:W-:Y:S01]  /*87e0*/  SHF.L.U32 R61, R66.reuse, 0x10, RZ ;  /* 0x00000010423d7819 */ /* 0x040fe200000006ff */
[----:B------:R-:W-:Y:S01]  /*87f0*/  FFMA R5, R41, R42, R5 ;  /* 0x0000002a29057223 */ /* 0x000fe20000000005 */
[----:B------:R-:W-:Y:S01]  /*8800*/  LOP3.LUT R62, R66, 0xffff0000, RZ, 0xc0, !PT ;  /* 0xffff0000423e7812 */ /* 0x000fe200078ec0ff */
[----:B------:R-:W-:Y:S01]  /*8810*/  FMUL R9, R38, R9 ;  /* 0x0000000926097220 */ /* 0x000fe20000400000 */
[----:B------:R-:W-:Y:S01]  /*8820*/  SHF.L.U32 R63, R67, 0x10, RZ ;  /* 0x00000010433f7819 */ /* 0x000fe200000006ff */
[----:B------:R1:W-:Y:S01]  /*8830*/  SYNCS.ARRIVE.TRANS64.RED.A1T0 RZ, [R108+URZ], RZ ;  /* 0x000000ff6cff79a7 */ /* 0x0003e200081004ff */
[----:B------:R-:W-:Y:S01]  /*8840*/  F2FP.BF16.F32.PACK_AB R80, R5, R4 ;  /* 0x000000040550723e */ /* 0x000fe200000010ff */
[----:B------:R-:W-:Y:S01]  /*8850*/  FFMA R6, R41, R43, R6 ;  /* 0x0000002b29067223 */ /* 0x000fe20000000006 */
[-C--:B------:R-:W-:Y:S01]  /*8860*/  IADD3 R120, PT, PT, R101, R121.reuse, RZ ;  /* 0x0000007965787210 */ /* 0x080fe20007ffe0ff */
[C---:B------:R-:W-:Y:S01]  /*8870*/  FFMA R7, R41.reuse, R44, R7 ;  /* 0x0000002c29077223 */ /* 0x040fe20000000007 */
[----:B------:R-:W-:Y:S01]  /*8880*/  IADD3 R121, PT, PT, R100, R121, RZ ;  /* 0x0000007964797210 */ /* 0x000fe20007ffe0ff */
[----:B------:R-:W-:Y:S01]  /*8890*/  FFMA R8, R41, R45, R8 ;  /* 0x0000002d29087223 */ /* 0x000fe20000000008 */
[----:B------:R-:W-:Y:S01]  /*88a0*/  IADD3 R122, PT, PT, R97, R120, RZ ;  /* 0x00000078617a7210 */ /* 0x000fe20007ffe0ff */
[----:B------:R-:W-:Y:S01]  /*88b0*/  FFMA R9, R41, R46, R9 ;  /* 0x0000002e29097223 */ /* 0x000fe20000000009 */
[----:B------:R-:W-:Y:S01]  /*88c0*/  F2FP.BF16.F32.PACK_AB R81, R7, R6 ;  /* 0x000000060751723e */ /* 0x000fe200000010ff */
[C---:B------:R-:W-:Y:S01]  /*88d0*/  FMUL R10, R38.reuse, R10 ;  /* 0x0000000a260a7220 */ /* 0x040fe20000400000 */
[C---:B------:R-:W-:Y:S01]  /*88e0*/  FMUL R11, R38.reuse, R11 ;  /* 0x0000000b260b7220 */ /* 0x040fe20000400000 */
[C---:B------:R-:W-:Y:S01]  /*88f0*/  FMUL R0, R38.reuse, R12 ;  /* 0x0000000c26007220 */ /* 0x040fe20000400000 */
[----:B------:R-:W-:Y:S01]  /*8900*/  F2FP.BF16.F32.PACK_AB R82, R9, R8 ;  /* 0x000000080952723e */ /* 0x000fe200000010ff */
[C---:B------:R-:W-:Y:S01]  /*8910*/  FFMA R10, R41.reuse, R47, R10 ;  /* 0x0000002f290a7223 */ /* 0x040fe2000000000a */
[C---:B------:R-:W-:Y:S01]  /*8920*/  FFMA R11, R41.reuse, R48, R11 ;  /* 0x00000030290b7223 */ /* 0x040fe2000000000b */
[C---:B------:R-:W-:Y:S01]  /*8930*/  FFMA R0, R41.reuse, R49, R0 ;  /* 0x0000003129007223 */ /* 0x040fe20000000000 */
[C---:B------:R-:W-:Y:S01]  /*8940*/  FMUL R2, R38.reuse, R13 ;  /* 0x0000000d26027220 */ /* 0x040fe20000400000 */
[C---:B------:R-:W-:Y:S01]  /*8950*/  FMUL R3, R38.reuse, R14 ;  /* 0x0000000e26037220 */ /* 0x040fe20000400000 */
[C---:B------:R-:W-:Y:S01]  /*8960*/  FMUL R15, R38.reuse, R15 ;  /* 0x0000000f260f7220 */ /* 0x040fe20000400000 */
[C---:B------:R-:W-:Y:S01]  /*8970*/  FMUL R12, R38.reuse, R16 ;  /* 0x00000010260c7220 */ /* 0x040fe20000400000 */
[C---:B------:R-:W-:Y:S01]  /*8980*/  FFMA R2, R41.reuse, R51, R2 ;  /* 0x0000003329027223 */ /* 0x040fe20000000002 */
[C---:B------:R-:W-:Y:S01]  /*8990*/  FMUL R13, R38.reuse, R17 ;  /* 0x00000011260d7220 */ /* 0x040fe20000400000 */
[C---:B------:R-:W-:Y:S01]  /*89a0*/  FFMA R3, R41.reuse, R50, R3 ;  /* 0x0000003229037223 */ /* 0x040fe20000000003 */
[C---:B------:R-:W-:Y:S01]  /*89b0*/  FMUL R14, R38.reuse, R18 ;  /* 0x00000012260e7220 */ /* 0x040fe20000400000 */
[----:B------:R-:W-:Y:S01]  /*89c0*/  FFMA R15, R41, R52, R15 ;  /* 0x00000034290f7223 */ /* 0x000fe2000000000f */
[C---:B------:R-:W-:Y:S01]  /*89d0*/  FMUL R19, R38.reuse, R19 ;  /* 0x0000001326137220 */ /* 0x040fe20000400000 */
[----:B------:R-:W-:Y:S01]  /*89e0*/  F2FP.BF16.F32.PACK_AB R83, R11, R10 ;  /* 0x0000000a0b53723e */ /* 0x000fe200000010ff */
[C---:B------:R-:W-:Y:S01]  /*89f0*/  FFMA R12, R41.reuse, R53, R12 ;  /* 0x00000035290c7223 */ /* 0x040fe2000000000c */
[C---:B------:R-:W-:Y:S01]  /*8a00*/  FMUL R16, R38.reuse, R20 ;  /* 0x0000001426107220 */ /* 0x040fe20000400000 */
[----:B------:R-:W-:Y:S01]  /*8a10*/  FFMA R13, R41, R54, R13 ;  /* 0x00000036290d7223 */ /* 0x000fe2000000000d */
[----:B------:R-:W-:Y:S01]  /*8a20*/  FMUL R17, R38, R21 ;  /* 0x0000001526117220 */ /* 0x000fe20000400000 */
[----:B------:R1:W-:Y:S01]  /*8a30*/  STS.128 [R98+UR4], R80 ;  /* 0x0000005062007988 */ /* 0x0003e20008000c04 */
[----:B------:R-:W-:Y:S01]  /*8a40*/  LOP3.LUT R64, R67, 0xffff0000, RZ, 0xc0, !PT ;  /* 0xffff000043407812 */ /* 0x000fe200078ec0ff */
[C---:B------:R-:W-:Y:S01]  /*8a50*/  FFMA R14, R41.reuse, R55, R14 ;  /* 0x00000037290e7223 */ /* 0x040fe2000000000e */
[----:B------:R-:W-:Y:S01]  /*8a60*/  SHF.L.U32 R65, R72, 0x10, RZ ;  /* 0x0000001048417819 */ /* 0x000fe200000006ff */
[----:B------:R-:W-:Y:S01]  /*8a70*/  FMUL R18, R38, R22 ;  /* 0x0000001626127220 */ /* 0x000fe20000400000 */
[----:B------:R-:W-:Y:S01]  /*8a80*/  LOP3.LUT R66, R72, 0xffff0000, RZ, 0xc0, !PT ;  /* 0xffff000048427812 */ /* 0x000fe200078ec0ff */
[C---:B------:R-:W-:Y:S01]  /*8a90*/  FFMA R19, R41.reuse, R56, R19 ;  /* 0x0000003829137223 */ /* 0x040fe20000000013 */
[C---:B------:R-:W-:Y:S01]  /*8aa0*/  FMUL R23, R38.reuse, R23 ;  /* 0x0000001726177220 */ /* 0x040fe20000400000 */
[C---:B------:R-:W-:Y:S01]  /*8ab0*/  FFMA R16, R41.reuse, R57, R16 ;  /* 0x0000003929107223 */ /* 0x040fe20000000010 */
[C---:B------:R-:W-:Y:S01]  /*8ac0*/  FMUL R20, R38.reuse, R24 ;  /* 0x0000001826147220 */ /* 0x040fe20000400000 */
[C---:B------:R-:W-:Y:S01]  /*8ad0*/  FFMA R17, R41.reuse, R58, R17 ;  /* 0x0000003a29117223 */ /* 0x040fe20000000011 */
[C---:B------:R-:W-:Y:S01]  /*8ae0*/  FMUL R21, R38.reuse, R25 ;  /* 0x0000001926157220 */ /* 0x040fe20000400000 */
[C---:B------:R-:W-:Y:S01]  /*8af0*/  FFMA R18, R41.reuse, R59, R18 ;  /* 0x0000003b29127223 */ /* 0x040fe20000000012 */
[C---:B------:R-:W-:Y:S01]  /*8b00*/  FMUL R22, R38.reuse, R26 ;  /* 0x0000001a26167220 */ /* 0x040fe20000400000 */
[C---:B------:R-:W-:Y:S01]  /*8b10*/  FFMA R23, R41.reuse, R60, R23 ;  /* 0x0000003c29177223 */ /* 0x040fe20000000017 */
[----:B------:R-:W-:Y:S01]  /*8b20*/  FMUL R27, R38, R27 ;  /* 0x0000001b261b7220 */ /* 0x000fe20000400000 */
[----:B------:R-:W-:Y:S01]  /*8b30*/  F2FP.BF16.F32.PACK_AB R100, R2, R0 ;  /* 0x000000000264723e */ /* 0x000fe200000010ff */
[----:B------:R-:W-:Y:S01]  /*8b40*/  FFMA R20, R41, R61, R20 ;  /* 0x0000003d29147223 */ /* 0x000fe20000000014 */
[----:B------:R-:W-:Y:S01]  /*8b50*/  F2FP.BF16.F32.PACK_AB R101, R15, R3 ;  /* 0x000000030f65723e */ /* 0x000fe200000010ff */
[C---:B------:R-:W-:Y:S01]  /*8b60*/  FMUL R24, R38.reuse, R28 ;  /* 0x0000001c26187220 */ /* 0x040fe20000400000 */
[----:B------:R-:W-:Y:S01]  /*8b70*/  F2FP.BF16.F32.PACK_AB R102, R13, R12 ;  /* 0x0000000c0d66723e */ /* 0x000fe200000010ff */
[----:B------:R-:W-:Y:S01]  /*8b80*/  FFMA R21, R41, R62, R21 ;  /* 0x0000003e29157223 */ /* 0x000fe20000000015 */
[----:B------:R-:W-:Y:S01]  /*8b90*/  F2FP.BF16.F32.PACK_AB R103, R19, R14 ;  /* 0x0000000e1367723e */ /* 0x000fe200000010ff */
[C---:B------:R-:W-:Y:S01]  /*8ba0*/  FMUL R25, R38.reuse, R29 ;  /* 0x0000001d26197220 */ /* 0x040fe20000400000 */
[----:B------:R-:W-:Y:S01]  /*8bb0*/  SHF.L.U32 R67, R73, 0x10, RZ ;  /* 0x0000001049437819 */ /* 0x000fe200000006ff */
[----:B------:R-:W-:Y:S01]  /*8bc0*/  FFMA R22, R41, R63, R22 ;  /* 0x0000003f29167223 */ /* 0x000fe20000000016 */
[----:B------:R-:W-:Y:S01]  /*8bd0*/  LOP3.LUT R68, R73, 0xffff0000, RZ, 0xc0, !PT ;  /* 0xffff000049447812 */ /* 0x000fe200078ec0ff */
[----:B------:R1:W-:Y:S01]  /*8be0*/  STS.128 [R120+0x10], R100 ;  /* 0x0000106478007388 */ /* 0x0003e20000000c00 */
[----:B------:R-:W-:Y:S01]  /*8bf0*/  FMUL R26, R38, R30 ;  /* 0x0000001e261a7220 */ /* 0x000fe20000400000 */
[C---:B------:R-:W-:Y:S01]  /*8c00*/  FFMA R27, R41.reuse, R64, R27 ;  /* 0x00000040291b7223 */ /* 0x040fe2000000001b */
[----:B------:R-:W-:Y:S01]  /*8c10*/  SHF.L.U32 R69, R74, 0x10, RZ ;  /* 0x000000104a457819 */ /* 0x000fe200000006ff */
[----:B------:R-:W-:Y:S01]  /*8c20*/  FMUL R31, R38, R31 ;  /* 0x0000001f261f7220 */ /* 0x000fe20000400000 */
[C---:B------:R-:W-:Y:S01]  /*8c30*/  FFMA R24, R41.reuse, R65, R24 ;  /* 0x0000004129187223 */ /* 0x040fe20000000018 */
[----:B------:R-:W-:Y:S01]  /*8c40*/  LOP3.LUT R70, R74, 0xffff0000, RZ, 0xc0, !PT ;  /* 0xffff00004a467812 */ /* 0x000fe200078ec0ff */
[C---:B------:R-:W-:Y:S01]  /*8c50*/  FMUL R28, R38.reuse, R32 ;  /* 0x00000020261c7220 */ /* 0x040fe20000400000 */
[----:B------:R-:W-:Y:S01]  /*8c60*/  FFMA R25, R41, R66, R25 ;  /* 0x0000004229197223 */ /* 0x000fe20000000019 */
[----:B------:R-:W-:Y:S01]  /*8c70*/  SHF.L.U32 R71, R75, 0x10, RZ ;  /* 0x000000104b477819 */ /* 0x000fe200000006ff */
[C---:B------:R-:W-:Y:S01]  /*8c80*/  FMUL R29, R38.reuse, R33 ;  /* 0x00000021261d7220 */ /* 0x040fe20000400000 */
[----:B------:R-:W-:Y:S01]  /*8c90*/  FFMA R26, R41, R67, R26 ;  /* 0x00000043291a7223 */ /* 0x000fe2000000001a */
[----:B------:R-:W-:Y:S01]  /*8ca0*/  LOP3.LUT R72, R75, 0xffff0000, RZ, 0xc0, !PT ;  /* 0xffff00004b487812 */ /* 0x000fe200078ec0ff */
        /* <DEDUP_REMOVED lines=8> */
[----:B------:R-:W-:Y:S01]  /*8d30*/  FFMA R30, R41, R71, R30 ;  /* 0x00000047291e7223 */ /* 0x000fe2000000001e */
[----:B------:R-:W-:Y:S01]  /*8d40*/  F2FP.BF16.F32.PACK_AB R115, R27, R22 ;  /* 0x000000161b73723e */ /* 0x000fe200000010ff */
[----:B------:R-:W-:Y:S01]  /*8d50*/  FFMA R35, R41, R72, R35 ;  /* 0x0000004829237223 */ /* 0x000fe20000000023 */
[----:B------:R-:W-:Y:S02]  /*8d60*/  F2FP.BF16.F32.PACK_AB R116, R25, R24 ;  /* 0x000000181974723e */ /* 0x000fe400000010ff */
[----:B------:R-:W-:Y:S01]  /*8d70*/  F2FP.BF16.F32.PACK_AB R117, R31, R26 ;  /* 0x0000001a1f75723e */ /* 0x000fe200000010ff */
[----:B------:R1:W-:Y:S01]  /*8d80*/  STS.128 [R121+0x20], R112 ;  /* 0x0000207079007388 */ /* 0x0003e20000000c00 */
        /* <DEDUP_REMOVED lines=8> */
[----:B--2---:R-:W2:Y:S02]  /*8e10*/  FENCE.VIEW.ASYNC.S ;  /* 0x00000000000073c6 */ /* 0x004ea40000000000 */
[----:B--2---:R-:W-:Y:S06]  /*8e20*/  BAR.SYNC.DEFER_BLOCKING 0x1, 0x80 ;  /* 0x0042000000007b1d */ /* 0x004fec0000010000 */
[----:B------:R-:W-:Y:S05]  /*8e30*/  @P0 BRA `(.L_x_134) ;  /* 0x00000000002c0947 */ /* 0x000fea0003800000 */
[----:B------:R-:W2:Y:S01]  /*8e40*/  LDCU.64 UR14, c[0x0][0x348] ;  /* 0x00006900ff0e77ac */ /* 0x000ea20008000a00 */
[----:B------:R-:W-:Y:S02]  /*8e50*/  R2UR UR10, R107 ;  /* 0x000000006b0a72ca */ /* 0x000fe400000e0000 */
[----:B------:R-:W-:Y:S01]  /*8e60*/  R2UR UR11, R106 ;  /* 0x000000006a0b72ca */ /* 0x000fe200000e0000 */
[----:B------:R-:W-:Y:S01]  /*8e70*/  UIADD3 UR9, UPT, UPT, UR41, 0x20, URZ ;  /* 0x0000002029097890 */ /* 0x000fe2000fffe0ff */
[----:B------:R-:W-:Y:S01]  /*8e80*/  R2UR UR12, R104 ;  /* 0x00000000680c72ca */ /* 0x000fe200000e0000 */
[----:B------:R-:W-:Y:S01]  /*8e90*/  UIADD3 UR8, UPT, UPT, UR50, 0x200, UR4 ;  /* 0x0000020032087890 */ /* 0x000fe2000fffe004 */
[----:B------:R-:W-:Y:S01]  /*8ea0*/  R2UR UR13, R105 ;  /* 0x00000000690d72ca */ /* 0x000fe200000e0000 */
[----:B--2---:R-:W-:Y:S04]  /*8eb0*/  UIADD3 UR6, UP0, UPT, UR14, 0x780, URZ ;  /* 0x000007800e067890 */ /* 0x004fe8000ff1e0ff */
[----:B------:R-:W-:Y:S09]  /*8ec0*/  UIADD3.X UR7, UPT, UPT, URZ, UR15, URZ, UP0, !UPT ;  /* 0x0000000fff077290 */ /* 0x000ff200087fe4ff */
[----:B------:R2:W-:Y:S02]  /*8ed0*/  UTMASTG.5D.IM2COL [UR8], [UR6] ;  /* 0x00000008060073b5 */ /* 0x0005e40008060000 */
[----:B--2---:R0:W-:Y:S02]  /*8ee0*/  UTMACMDFLUSH ;  /* 0x00000000000079b7 */ /* 0x0041e40000000000 */
.L_x_134:
[----:B------:R-:W-:Y:S05]  /*8ef0*/  BSYNC.RECONVERGENT B0 ;  /* 0x0000000000007941 */ /* 0x000fea0003800200 */
.L_x_133:
[----:B------:R-:W-:Y:S01]  /*8f00*/  UIADD3 UR4, UPT, UPT, UR42, 0x1, URZ ;  /* 0x000000012a047890 */ /* 0x000fe2000fffe0ff */
[----:B------:R-:W-:Y:S03]  /*8f10*/  BSSY.RECONVERGENT B0, `(.L_x_135) ;  /* 0x0000008000007945 */ /* 0x000fe60003800200 */
[----:B------:R-:W-:Y:S04]  /*8f20*/  UISETP.NE.AND UP0, UPT, UR4, 0x3, UPT ;  /* 0x000000030400788c */ /* 0x000fe8000bf05270 */
[----:B------:R-:W-:Y:S02]  /*8f30*/  UISETP.EQ.XOR UP1, UPT, UR40, 0x3, !UP0 ;  /* 0x000000032800788c */ /* 0x000fe4000c722a70 */
[----:B------:R-:W-:Y:S02]  /*8f40*/  USEL UR51, UR4, URZ, UP0 ;  /* 0x000000ff04337287 */ /* 0x000fe40008000000 */
[----:B------:R-:W-:Y:S04]  /*8f50*/  USEL UR5, URZ, 0x1, !UP1 ;  /* 0x00000001ff057887 */ /* 0x000fe8000c800000 */
[----:B------:R-:W-:Y:S01]  /*8f60*/  ULOP3.LUT UR56, UR56, UR5, URZ, 0x3c, !UPT ;  /* 0x0000000538387292 */ /* 0x000fe2000f8e3cff */
[----:B------:R-:W-:Y:S11]  /*8f70*/  @P0 BRA `(.L_x_136) ;  /* 0x0000000000040947 */ /* 0x000ff60003800000 */
[----:B------:R-:W-:Y:S04]  /*8f80*/  DEPBAR.LE SB0, 0x1 ;  /* 0x000080400000791a */ /* 0x000fe80000000000 */
.L_x_136:
[----:B------:R-:W-:Y:S05]  /*8f90*/  BSYNC.RECONVERGENT B0 ;  /* 0x0000000000007941 */ /* 0x000fea0003800200 */
.L_x_135:
[----:B------:R-:W-:Y:S01]  /*8fa0*/  BAR.SYNC.DEFER_BLOCKING 0x1, 0x80 ;  /* 0x0042000000007b1d */ /* 0x000fe20000010000 */
[----:B------:R-:W-:Y:S01]  /*8fb0*/  UISETP.NE.AND UP0, UPT, UR55, -0x2, UPT ;  /* 0xfffffffe3700788c */ /* 0x000fe2000bf05270 */
[----:B------:R-:W-:Y:S08]  /*8fc0*/  IADD3 R0, PT, PT, R36, 0x1, RZ ;  /* 0x0000000124007810 */ /* 0x000ff00007ffe0ff */
[----:B------:R-:W-:Y:S05]  /*8fd0*/  BRA.U !UP0, `(.L_x_137) ;  /* 0x0000000108287547 */ /* 0x000fea000b800000 */
[----:B------:R-:W2:Y:S01]  /*8fe0*/  S2R R2, SR_CgaCtaId ;  /* 0x0000000000027919 */ /* 0x000ea20000008800 */
[----:B------:R-:W-:Y:S01]  /*8ff0*/  ISETP.NE.AND P0, PT, R111, RZ, PT ;  /* 0x000000ff6f00720c */ /* 0x000fe20003f05270 */
[----:B------:R-:W-:Y:S01]  /*9000*/  IMAD.U32 R3, RZ, RZ, UR52 ;  /* 0x00000034ff037e24 */ /* 0x000fe2000f8e00ff */
[----:B------:R-:W-:Y:S04]  /*9010*/  UIADD3 UR4, UPT, UPT, UR52, 0x1, URZ ;  /* 0x0000000134047890 */ /* 0x000fe8000fffe0ff */
[----:B------:R-:W-:Y:S04]  /*9020*/  UISETP.NE.AND UP0, UPT, UR4, 0x3, UPT ;  /* 0x000000030400788c */ /* 0x000fe8000bf05270 */
[----:B------:R-:W-:Y:S03]  /*9030*/  USEL UR52, UR4, URZ, UP0 ;  /* 0x000000ff04347287 */ /* 0x000fe60008000000 */
[----:B------:R-:W-:Y:S05]  /*9040*/  @P0 LEA R3, R3, UR50, 0x3 ;  /* 0x0000003203030c11 */ /* 0x000fea000f8e18ff */
[----:B------:R-:W-:Y:S05]  /*9050*/  @P0 VIADD R3, R3, 0x158 ;  /* 0x0000015803030836 */ /* 0x000fea0000000000 */
[----:B--2---:R-:W-:Y:S04]  /*9060*/  @P0 PRMT R2, R2, 0x654, R3 ;  /* 0x0000065402020816 */ /* 0x004fe80000000003 */
[----:B------:R2:W-:Y:S03]  /*9070*/  @P0 SYNCS.ARRIVE.TRANS64.RED.A1T0 RZ, [R2+URZ], RZ ;  /* 0x000000ff02ff09a7 */ /* 0x0005e600081004ff */
.L_x_137:
[----:B------:R-:W-:Y:S01]  /*9080*/  R2UR UR6, R110 ;  /* 0x000000006e0672ca */ /* 0x000fe200000e0000 */
[----:B------:R-:W-:Y:S01]  /*9090*/  UIADD3 UR55, UPT, UPT, UR55, 0x2, URZ ;  /* 0x0000000237377890 */ /* 0x000fe2000fffe0ff */
[----:B------:R-:W-:Y:S02]  /*90a0*/  R2UR UR5, R92 ;  /* 0x000000005c0572ca */ /* 0x000fe400000e0000 */
[----:B------:R-:W-:Y:S02]  /*90b0*/  R2UR UR4, R93 ;  /* 0x000000005d0472ca */ /* 0x000fe400000e0000 */
[----:B------:R-:W-:Y:S02]  /*90c0*/  R2UR UR54, R99 ;  /* 0x00000000633672ca */ /* 0x000fe400000e0000 */
[----:B------:R-:W-:Y:S02]  /*90d0*/  ISETP.NE.AND P0, PT, R0, 0x2, PT ;  /* 0x000000020000780c */ /* 0x000fe40003f05270 */
[----:B------:R-:W-:Y:S02]  /*90e0*/  LOP3.LUT R84, R84, 0x1, RZ, 0x3c, !PT ;  /* 0x0000000154547812 */ /* 0x000fe400078e3cff */
[----:B--2---:R-:W-:Y:S01]  /*90f0*/  SEL R2, RZ, 0x1, P0 ;  /* 0x00000001ff027807 */ /* 0x004fe20000000000 */
[----:B------:R-:W-:Y:S01]  /*9100*/  UISETP.NE.AND UP0, UPT, UR6, URZ, UPT ;  /* 0x000000ff0600728c */ /* 0x000fe2000bf05270 */
[----:B------:R-:W-:Y:S01]  /*9110*/  SEL R36, R0, RZ, P0 ;  /* 0x000000ff00247207 */ /* 0x000fe20000000000 */
[----:B------:R-:W-:Y:S01]  /*9120*/  UIADD3 UR23, UPT, UPT, UR36, UR5, URZ ;  /* 0x0000000524177290 */ /* 0x000fe2000fffe0ff */
[----:B------:R-:W-:Y:S01]  /*9130*/  LOP3.LUT R85, R85, R2, RZ, 0x3c, !PT ;  /* 0x0000000255557212 */ /* 0x000fe200078e3cff */
[----:B------:R-:W-:Y:S05]  /*9140*/  UIADD3 UR53, UPT, UPT, UR37, UR4, URZ ;  /* 0x0000000425357290 */ /* 0x000fea000fffe0ff */
[----:B------:R-:W-:Y:S07]  /*9150*/  BRA.U UP0, `(.L_x_138) ;  /* 0xffffffd500107547 */ /* 0x000fee000b83ffff */
[----:B------:R-:W-:-:S13]  /*9160*/  R2UR UR4, R94 ;  /* 0x000000005e0472ca */ /* 0x000fda00000e0000 */
[----:B------:R-:W-:-:S09]  /*9170*/  UISETP.NE.AND UP0, UPT, UR4, URZ, UPT ;  /* 0x000000ff0400728c */ /* 0x000fd2000bf05270 */
[----:B------:R-:W-:Y:S05]  /*9180*/  BRA.U !UP0, `(.L_x_139) ;  /* 0x0000000108487547 */ /* 0x000fea000b800000 */
[----:B------:R-:W2:Y:S02]  /*9190*/  LDCU.64 UR4, c[0x0][0x990] ;  /* 0x00013200ff0477ac */ /* 0x000ea40008000a00 */
[----:B--2---:R-:W-:-:S04]  /*91a0*/  UISETP.NE.U32.AND UP0, UPT, UR4, URZ, UPT ;  /* 0x000000ff0400728c */ /* 0x004fc8000bf05070 */
[----:B------:R-:W-:-:S09]  /*91b0*/  UISETP.NE.AND.EX UP0, UPT, UR5, URZ, UPT, UP0 ;  /* 0x000000ff0500728c */ /* 0x000fd2000bf05300 */
[----:B------:R-:W-:Y:S05]  /*91c0*/  BRA.U UP0, `(.L_x_140) ;  /* 0x00000001000c7547 */ /* 0x000fea000b800000 */
[----:B------:R-:W-:-:S13]  /*91d0*/  FSETP.NEU.AND P0, PT, R41, RZ, PT ;  /* 0x000000ff2900720b */ /* 0x000fda0003f0d000 */
[----:B------:R-:W-:Y:S05]  /*91e0*/  @!P0 EXIT ;  /* 0x000000000000894d */ /* 0x000fea0003800000 */
[----:B------:R-:W-:Y:S05]  /*91f0*/  BRA `(.L_x_139) ;  /* 0x00000000002c7947 */ /* 0x000fea0003800000 */
.L_x_140:
[----:B------:R-:W-:Y:S01]  /*9200*/  ISETP.NE.AND P0, PT, R109, RZ, PT ;  /* 0x000000ff6d00720c */ /* 0x000fe20003f05270 */
[----:B------:R-:W-:-:S12]  /*9210*/  BSSY.RECONVERGENT B0, `(.L_x_139) ;  /* 0x0000009000007945 */ /* 0x000fd80003800200 */
[----:B------:R-:W-:Y:S05]  /*9220*/  @P0 BRA `(.L_x_141) ;  /* 0x0000000000140947 */ /* 0x000fea0003800000 */
[----:B------:R-:W2:Y:S02]  /*9230*/  LDCU.64 UR4, c[0x0][0x988] ;  /* 0x00013100ff0477ac */ /* 0x000ea40008000a00 */
[----:B--2---:R-:W-:-:S04]  /*9240*/  ISETP.NE.U32.AND P0, PT, RZ, UR4, PT ;  /* 0x00000004ff007c0c */ /* 0x004fc8000bf05070 */
[----:B------:R-:W-:-:S13]  /*9250*/  ISETP.NE.AND.EX P0, PT, RZ, UR5, PT, P0 ;  /* 0x00000005ff007c0c */ /* 0x000fda000bf05300 */
[----:B------:R-:W-:Y:S05]  /*9260*/  @!P0 EXIT ;  /* 0x000000000000894d */ /* 0x000fea0003800000 */
[----:B------:R-:W-:Y:S05]  /*9270*/  BRA `(.L_x_142) ;  /* 0x0000000000087947 */ /* 0x000fea0003800000 */
.L_x_141:
[----:B------:R-:W-:-:S13]  /*9280*/  FSETP.NEU.AND P0, PT, R41, RZ, PT ;  /* 0x000000ff2900720b */ /* 0x000fda0003f0d000 */
[----:B------:R-:W-:Y:S05]  /*9290*/  @!P0 EXIT ;  /* 0x000000000000894d */ /* 0x000fea0003800000 */
.L_x_142:
[----:B------:R-:W-:Y:S05]  /*92a0*/  BSYNC.RECONVERGENT B0 ;  /* 0x0000000000007941 */ /* 0x000fea0003800200 */
.L_x_139:
[----:B------:R-:W2:Y:S01]  /*92b0*/  S2UR UR5, SR_CgaCtaId ;  /* 0x00000000000579c3 */ /* 0x000ea20000008800 */
[----:B------:R-:W-:Y:S01]  /*92c0*/  ULEA UR4, UR52, UR50, 0x3 ;  /* 0x0000003234047291 */ /* 0x000fe2000f8e18ff */
[----:B------:R-:W-:-:S04]  /*92d0*/  DEPBAR.LE SB0, 0x0 ;  /* 0x000080000000791a */ /* 0x000fc80000000000 */
[----:B------:R-:W-:-:S04]  /*92e0*/  UIADD3 UR4, UPT, UPT, UR4, 0x158, URZ ;  /* 0x0000015804047890 */ /* 0x000fc8000fffe0ff */
[----:B--2---:R-:W-:-:S09]  /*92f0*/  UPRMT UR4, UR5, 0x654, UR4 ;  /* 0x0000065405047896 */ /* 0x004fd20008000004 */
[----:B------:R-:W-:Y:S01]  /*9300*/  SYNCS.ARRIVE.TRANS64.RED.A1T0 RZ, [UR4], RZ ;  /* 0x000000ffffff79a7 */ /* 0x000fe20008100404 */
[----:B------:R-:W-:Y:S05]  /*9310*/  EXIT ;  /* 0x000000000000794d */ /* 0x000fea0003800000 */
.L_x_25:
[----:B------:R-:W-:Y:S07]  /*9320*/  MOV R0, UR9 ;  /* 0x0000000900007c02 */ /* 0x000fee0008000f00 */
.L_x_143:
[----:B--2---:R2:W3:Y:S02]  /*9330*/  SYNCS.PHASECHK.TRANS64.TRYWAIT P0, [R0+URZ+0xa0], R5 ;  /* 0x0000a005000075a7 */ /* 0x0044e400080011ff */
[----:B---3--:R-:W-:Y:S05]  /*9340*/  @!P0 NANOSLEEP.SYNCS 0x989680 ;  /* 0x009896800000895d */ /* 0x008fea0003900000 */
[----:B------:R-:W3:Y:S02]  /*9350*/  @!P0 SYNCS.PHASECHK.TRANS64 P0, [R0+URZ+0xa0], R5 ;  /* 0x0000a005000085a7 */ /* 0x000ee400080010ff */
[----:B---3--:R-:W-:Y:S05]  /*9360*/  @!P0 BRA `(.L_x_143) ;  /* 0xfffffffc00f08947 */ /* 0x008fea000383ffff */
[----:B------:R-:W-:Y:S05]  /*9370*/  BRA `(.L_x_24) ;  /* 0xffffff8800a07947 */ /* 0x000fea000383ffff */
.L_x_32:
[----:B------:R-:W-:Y:S07]  /*9380*/  MOV R0, UR9 ;  /* 0x0000000900007c02 */ /* 0x000fee0008000f00 */
.L_x_144:
[----:B-1----:R1:W2:Y:S02]  /*9390*/  SYNCS.PHASECHK.TRANS64.TRYWAIT P0, [R0+URZ+0xa0], R5 ;  /* 0x0000a005000075a7 */ /* 0x0022a400080011ff */
[----:B--2---:R-:W-:Y:S05]  /*93a0*/  @!P0 NANOSLEEP.SYNCS 0x989680 ;  /* 0x009896800000895d */ /* 0x004fea0003900000 */
[----:B------:R-:W2:Y:S02]  /*93b0*/  @!P0 SYNCS.PHASECHK.TRANS64 P0, [R0+URZ+0xa0], R5 ;  /* 0x0000a005000085a7 */ /* 0x000ea400080010ff */
[----:B--2---:R-:W-:Y:S05]  /*93c0*/  @!P0 BRA `(.L_x_144) ;  /* 0xfffffffc00f08947 */ /* 0x004fea000383ffff */
[----:B------:R-:W-:Y:S05]  /*93d0*/  BRA `(.L_x_31) ;  /* 0xffffff9000447947 */ /* 0x000fea000383ffff */
.L_x_37:
[----:B-1----:R-:W-:-:S07]  /*93e0*/  MOV R0, UR30 ;  /* 0x0000001e00007c02 */ /* 0x002fce0008000f00 */
.L_x_145:
[----:B-1----:R1:W2:Y:S02]  /*93f0*/  SYNCS.PHASECHK.TRANS64.TRYWAIT P0, [R0+URZ+0x180], R3 ;  /* 0x00018003000075a7 */ /* 0x0022a400080011ff */
[----:B--2---:R-:W-:Y:S05]  /*9400*/  @!P0 NANOSLEEP.SYNCS 0x989680 ;  /* 0x009896800000895d */ /* 0x004fea0003900000 */
[----:B------:R-:W2:Y:S02]  /*9410*/  @!P0 SYNCS.PHASECHK.TRANS64 P0, [R0+URZ+0x180], R3 ;  /* 0x00018003000085a7 */ /* 0x000ea400080010ff */
[----:B--2---:R-:W-:Y:S05]  /*9420*/  @!P0 BRA `(.L_x_145) ;  /* 0xfffffffc00f08947 */ /* 0x004fea000383ffff */
[----:B------:R-:W-:Y:S05]  /*9430*/  BRA `(.L_x_146) ;  /* 0xffffff9400287947 */ /* 0x000fea000383ffff */
.L_x_41:
[----:B------:R-:W-:-:S07]  /*9440*/  MOV R0, UR4 ;  /* 0x0000000400007c02 */ /* 0x000fce0008000f00 */
.L_x_147:
[----:B-1----:R1:W2:Y:S02]  /*9450*/  SYNCS.PHASECHK.TRANS64.TRYWAIT P0, [R0+URZ], R3 ;  /* 0x00000003000075a7 */ /* 0x0022a400080011ff */
[----:B--2---:R-:W-:Y:S05]  /*9460*/  @!P0 NANOSLEEP.SYNCS 0x989680 ;  /* 0x009896800000895d */ /* 0x004fea0003900000 */
[----:B------:R-:W2:Y:S02]  /*9470*/  @!P0 SYNCS.PHASECHK.TRANS64 P0, [R0+URZ], R3 ;  /* 0x00000003000085a7 */ /* 0x000ea400080010ff */
[----:B--2---:R-:W-:Y:S05]  /*9480*/  @!P0 BRA `(.L_x_147) ;  /* 0xfffffffc00f08947 */ /* 0x004fea000383ffff */
[----:B------:R-:W-:Y:S05]  /*9490*/  BRA `(.L_x_148) ;  /* 0xffffff9800c07947 */ /* 0x000fea000383ffff */
.L_x_42:
[----:B------:R-:W-:-:S07]  /*94a0*/  MOV R0, UR5 ;  /* 0x0000000500007c02 */ /* 0x000fce0008000f00 */
.L_x_149:
[----:B-1----:R1:W2:Y:S02]  /*94b0*/  SYNCS.PHASECHK.TRANS64.TRYWAIT P0, [R0+URZ], R3 ;  /* 0x00000003000075a7 */ /* 0x0022a400080011ff */
[----:B--2---:R-:W-:Y:S05]  /*94c0*/  @!P0 NANOSLEEP.SYNCS 0x989680 ;  /* 0x009896800000895d */ /* 0x004fea0003900000 */
[----:B------:R-:W2:Y:S02]  /*94d0*/  @!P0 SYNCS.PHASECHK.TRANS64 P0, [R0+URZ], R3 ;  /* 0x00000003000085a7 */ /* 0x000ea400080010ff */
[----:B--2---:R-:W-:Y:S05]  /*94e0*/  @!P0 BRA `(.L_x_149) ;  /* 0xfffffffc00f08947 */ /* 0x004fea000383ffff */
[----:B------:R-:W-:Y:S05]  /*94f0*/  BRA `(.L_x_150) ;  /* 0xffffff9800d07947 */ /* 0x000fea000383ffff */
.L_x_43:
[----:B------:R-:W-:-:S07]  /*9500*/  MOV R0, UR5 ;  /* 0x0000000500007c02 */ /* 0x000fce0008000f00 */
.L_x_151:
[----:B-1----:R1:W2:Y:S02]  /*9510*/  SYNCS.PHASECHK.TRANS64.TRYWAIT P0, [R0+URZ], R3 ;  /* 0x00000003000075a7 */ /* 0x0022a400080011ff */
[----:B--2---:R-:W-:Y:S05]  /*9520*/  @!P0 NANOSLEEP.SYNCS 0x989680 ;  /* 0x009896800000895d */ /* 0x004fea0003900000 */
[----:B------:R-:W2:Y:S02]  /*9530*/  @!P0 SYNCS.PHASECHK.TRANS64 P0, [R0+URZ], R3 ;  /* 0x00000003000085a7 */ /* 0x000ea400080010ff */
[----:B--2---:R-:W-:Y:S05]  /*9540*/  @!P0 BRA `(.L_x_151) ;  /* 0xfffffffc00f08947 */ /* 0x004fea000383ffff */
[----:B------:R-:W-:Y:S05]  /*9550*/  BRA `(.L_x_152) ;  /* 0xffffff9800e07947 */ /* 0x000fea000383ffff */
.L_x_44:
[----:B------:R-:W-:-:S07]  /*9560*/  MOV R0, UR5 ;  /* 0x0000000500007c02 */ /* 0x000fce0008000f00 */
.L_x_153:
[----:B-1----:R1:W2:Y:S02]  /*9570*/  SYNCS.PHASECHK.TRANS64.TRYWAIT P0, [R0+URZ], R3 ;  /* 0x00000003000075a7 */ /* 0x0022a400080011ff */
[----:B--2---:R-:W-:Y:S05]  /*9580*/  @!P0 NANOSLEEP.SYNCS 0x989680 ;  /* 0x009896800000895d */ /* 0x004fea0003900000 */
[----:B------:R-:W2:Y:S02]  /*9590*/  @!P0 SYNCS.PHASECHK.TRANS64 P0, [R0+URZ], R3 ;  /* 0x00000003000085a7 */ /* 0x000ea400080010ff */
[----:B--2---:R-:W-:Y:S05]  /*95a0*/  @!P0 BRA `(.L_x_153) ;  /* 0xfffffffc00f08947 */ /* 0x004fea000383ffff */
[----:B------:R-:W-:Y:S05]  /*95b0*/  BRA `(.L_x_154) ;  /* 0xffffff9800f07947 */ /* 0x000fea000383ffff */
.L_x_45:
[----:B------:R-:W-:-:S07]  /*95c0*/  MOV R0, UR5 ;  /* 0x0000000500007c02 */ /* 0x000fce0008000f00 */
.L_x_155:
[----:B-1----:R1:W2:Y:S02]  /*95d0*/  SYNCS.PHASECHK.TRANS64.TRYWAIT P0, [R0+URZ], R3 ;  /* 0x00000003000075a7 */ /* 0x0022a400080011ff */
[----:B--2---:R-:W-:Y:S05]  /*95e0*/  @!P0 NANOSLEEP.SYNCS 0x989680 ;  /* 0x009896800000895d */ /* 0x004fea0003900000 */
[----:B------:R-:W2:Y:S02]  /*95f0*/  @!P0 SYNCS.PHASECHK.TRANS64 P0, [R0+URZ], R3 ;  /* 0x00000003000085a7 */ /* 0x000ea400080010ff */
[----:B--2---:R-:W-:Y:S05]  /*9600*/  @!P0 BRA `(.L_x_155) ;  /* 0xfffffffc00f08947 */ /* 0x004fea000383ffff */
[----:B------:R-:W-:Y:S05]  /*9610*/  BRA `(.L_x_156) ;  /* 0xffffff9c00007947 */ /* 0x000fea000383ffff */
.L_x_46:
[----:B------:R-:W-:-:S07]  /*9620*/  MOV R0, UR5 ;  /* 0x0000000500007c02 */ /* 0x000fce0008000f00 */
.L_x_157:
[----:B-1----:R1:W2:Y:S02]  /*9630*/  SYNCS.PHASECHK.TRANS64.TRYWAIT P0, [R0+URZ], R3 ;  /* 0x00000003000075a7 */ /* 0x0022a400080011ff */
[----:B--2---:R-:W-:Y:S05]  /*9640*/  @!P0 NANOSLEEP.SYNCS 0x989680 ;  /* 0x009896800000895d */ /* 0x004fea0003900000 */
[----:B------:R-:W2:Y:S02]  /*9650*/  @!P0 SYNCS.PHASECHK.TRANS64 P0, [R0+URZ], R3 ;  /* 0x00000003000085a7 */ /* 0x000ea400080010ff */
[----:B--2---:R-:W-:Y:S05]  /*9660*/  @!P0 BRA `(.L_x_157) ;  /* 0xfffffffc00f08947 */ /* 0x004fea000383ffff */
[----:B------:R-:W-:Y:S05]  /*9670*/  BRA `(.L_x_158) ;  /* 0xffffff9c00107947 */ /* 0x000fea000383ffff */
.L_x_47:
[----:B------:R-:W-:-:S07]  /*9680*/  MOV R0, UR5 ;  /* 0x0000000500007c02 */ /* 0x000fce0008000f00 */
.L_x_159:
[----:B-1----:R1:W2:Y:S02]  /*9690*/  SYNCS.PHASECHK.TRANS64.TRYWAIT P0, [R0+URZ], R3 ;  /* 0x00000003000075a7 */ /* 0x0022a400080011ff */
[----:B--2---:R-:W-:Y:S05]  /*96a0*/  @!P0 NANOSLEEP.SYNCS 0x989680 ;  /* 0x009896800000895d */ /* 0x004fea0003900000 */
[----:B------:R-:W2:Y:S02]  /*96b0*/  @!P0 SYNCS.PHASECHK.TRANS64 P0, [R0+URZ], R3 ;  /* 0x00000003000085a7 */ /* 0x000ea400080010ff */
[----:B--2---:R-:W-:Y:S05]  /*96c0*/  @!P0 BRA `(.L_x_159) ;  /* 0xfffffffc00f08947 */ /* 0x004fea000383ffff */
[----:B------:R-:W-:Y:S05]  /*96d0*/  BRA `(.L_x_160) ;  /* 0xffffff9c00207947 */ /* 0x000fea000383ffff */
.L_x_48:
[----:B------:R-:W-:-:S07]  /*96e0*/  MOV R0, UR5 ;  /* 0x0000000500007c02 */ /* 0x000fce0008000f00 */
.L_x_161:
[----:B-1----:R1:W2:Y:S02]  /*96f0*/  SYNCS.PHASECHK.TRANS64.TRYWAIT P0, [R0+URZ], R3 ;  /* 0x00000003000075a7 */ /* 0x0022a400080011ff */
[----:B--2---:R-:W-:Y:S05]  /*9700*/  @!P0 NANOSLEEP.SYNCS 0x989680 ;  /* 0x009896800000895d */ /* 0x004fea0003900000 */
[----:B------:R-:W2:Y:S02]  /*9710*/  @!P0 SYNCS.PHASECHK.TRANS64 P0, [R0+URZ], R3 ;  /* 0x00000003000085a7 */ /* 0x000ea400080010ff */
[----:B--2---:R-:W-:Y:S05]  /*9720*/  @!P0 BRA `(.L_x_161) ;  /* 0xfffffffc00f08947 */ /* 0x004fea000383ffff */
[----:B------:R-:W-:Y:S05]  /*9730*/  BRA `(.L_x_162) ;  /* 0xffffff9c00307947 */ /* 0x000fea000383ffff */
.L_x_49:
[----:B------:R-:W-:-:S07]  /*9740*/  MOV R0, UR5 ;  /* 0x0000000500007c02 */ /* 0x000fce0008000f00 */
.L_x_163:
[----:B-1----:R1:W2:Y:S02]  /*9750*/  SYNCS.PHASECHK.TRANS64.TRYWAIT P0, [R0+URZ], R3 ;  /* 0x00000003000075a7 */ /* 0x0022a400080011ff */
[----:B--2---:R-:W-:Y:S05]  /*9760*/  @!P0 NANOSLEEP.SYNCS 0x989680 ;  /* 0x009896800000895d */ /* 0x004fea0003900000 */
[----:B------:R-:W2:Y:S02]  /*9770*/  @!P0 SYNCS.PHASECHK.TRANS64 P0, [R0+URZ], R3 ;  /* 0x00000003000085a7 */ /* 0x000ea400080010ff */
[----:B--2---:R-:W-:Y:S05]  /*9780*/  @!P0 BRA `(.L_x_163) ;  /* 0xfffffffc00f08947 */ /* 0x004fea000383ffff */
[----:B------:R-:W-:Y:S05]  /*9790*/  BRA `(.L_x_164) ;  /* 0xffffff9c00407947 */ /* 0x000fea000383ffff */
.L_x_50:
[----:B------:R-:W-:-:S07]  /*97a0*/  MOV R0, UR5 ;  /* 0x0000000500007c02 */ /* 0x000fce0008000f00 */
.L_x_165:
[----:B-1----:R1:W2:Y:S02]  /*97b0*/  SYNCS.PHASECHK.TRANS64.TRYWAIT P0, [R0+URZ], R3 ;  /* 0x00000003000075a7 */ /* 0x0022a400080011ff */
[----:B--2---:R-:W-:Y:S05]  /*97c0*/  @!P0 NANOSLEEP.SYNCS 0x989680 ;  /* 0x009896800000895d */ /* 0x004fea0003900000 */
[----:B------:R-:W2:Y:S02]  /*97d0*/  @!P0 SYNCS.PHASECHK.TRANS64 P0, [R0+URZ], R3 ;  /* 0x00000003000085a7 */ /* 0x000ea400080010ff */
[----:B--2---:R-:W-:Y:S05]  /*97e0*/  @!P0 BRA `(.L_x_165) ;  /* 0xfffffffc00f08947 */ /* 0x004fea000383ffff */
[----:B------:R-:W-:Y:S05]  /*97f0*/  BRA `(.L_x_166) ;  /* 0xffffff9c00507947 */ /* 0x000fea000383ffff */
.L_x_51:
[----:B------:R-:W-:-:S07]  /*9800*/  MOV R0, UR5 ;  /* 0x0000000500007c02 */ /* 0x000fce0008000f00 */
.L_x_167:
[----:B-1----:R1:W2:Y:S02]  /*9810*/  SYNCS.PHASECHK.TRANS64.TRYWAIT P0, [R0+URZ], R3 ;  /* 0x00000003000075a7 */ /* 0x0022a400080011ff */
[----:B--2---:R-:W-:Y:S05]  /*9820*/  @!P0 NANOSLEEP.SYNCS 0x989680 ;  /* 0x009896800000895d */ /* 0x004fea0003900000 */
[----:B------:R-:W2:Y:S02]  /*9830*/  @!P0 SYNCS.PHASECHK.TRANS64 P0, [R0+URZ], R3 ;  /* 0x00000003000085a7 */ /* 0x000ea400080010ff */
[----:B--2---:R-:W-:Y:S05]  /*9840*/  @!P0 BRA `(.L_x_167) ;  /* 0xfffffffc00f08947 */ /* 0x004fea000383ffff */
[----:B------:R-:W-:Y:S05]  /*9850*/  BRA `(.L_x_168) ;  /* 0xffffff9c00607947 */ /* 0x000fea000383ffff */
.L_x_52:
[----:B------:R-:W-:-:S07]  /*9860*/  MOV R0, UR5 ;  /* 0x0000000500007c02 */ /* 0x000fce0008000f00 */
.L_x_169:
[----:B-1----:R1:W2:Y:S02]  /*9870*/  SYNCS.PHASECHK.TRANS64.TRYWAIT P0, [R0+URZ], R3 ;  /* 0x00000003000075a7 */ /* 0x0022a400080011ff */
[----:B--2---:R-:W-:Y:S05]  /*9880*/  @!P0 NANOSLEEP.SYNCS 0x989680 ;  /* 0x009896800000895d */ /* 0x004fea0003900000 */
[----:B------:R-:W2:Y:S02]  /*9890*/  @!P0 SYNCS.PHASECHK.TRANS64 P0, [R0+URZ], R3 ;  /* 0x00000003000085a7 */ /* 0x000ea400080010ff */
[----:B--2---:R-:W-:Y:S05]  /*98a0*/  @!P0 BRA `(.L_x_169) ;  /* 0xfffffffc00f08947 */ /* 0x004fea000383ffff */
[----:B------:R-:W-:Y:S05]  /*98b0*/  BRA `(.L_x_170) ;  /* 0xffffff9c00707947 */ /* 0x000fea000383ffff */
.L_x_53:
[----:B------:R-:W-:-:S07]  /*98c0*/  MOV R0, UR5 ;  /* 0x0000000500007c02 */ /* 0x000fce0008000f00 */
.L_x_171:
[----:B-1----:R1:W2:Y:S02]  /*98d0*/  SYNCS.PHASECHK.TRANS64.TRYWAIT P0, [R0+URZ], R3 ;  /* 0x00000003000075a7 */ /* 0x0022a400080011ff */
[----:B--2---:R-:W-:Y:S05]  /*98e0*/  @!P0 NANOSLEEP.SYNCS 0x989680 ;  /* 0x009896800000895d */ /* 0x004fea0003900000 */
[----:B------:R-:W2:Y:S02]  /*98f0*/  @!P0 SYNCS.PHASECHK.TRANS64 P0, [R0+URZ], R3 ;  /* 0x00000003000085a7 */ /* 0x000ea400080010ff */
[----:B--2---:R-:W-:Y:S05]  /*9900*/  @!P0 BRA `(.L_x_171) ;  /* 0xfffffffc00f08947 */ /* 0x004fea000383ffff */
[----:B------:R-:W-:Y:S05]  /*9910*/  BRA `(.L_x_172) ;  /* 0xffffff9c00807947 */ /* 0x000fea000383ffff */
.L_x_54:
[----:B------:R-:W-:-:S07]  /*9920*/  MOV R0, UR5 ;  /* 0x0000000500007c02 */ /* 0x000fce0008000f00 */
.L_x_173:
[----:B-1----:R1:W2:Y:S02]  /*9930*/  SYNCS.PHASECHK.TRANS64.TRYWAIT P0, [R0+URZ], R3 ;  /* 0x00000003000075a7 */ /* 0x0022a400080011ff */
[----:B--2---:R-:W-:Y:S05]  /*9940*/  @!P0 NANOSLEEP.SYNCS 0x989680 ;  /* 0x009896800000895d */ /* 0x004fea0003900000 */
[----:B------:R-:W2:Y:S02]  /*9950*/  @!P0 SYNCS.PHASECHK.TRANS64 P0, [R0+URZ], R3 ;  /* 0x00000003000085a7 */ /* 0x000ea400080010ff */
[----:B--2---:R-:W-:Y:S05]  /*9960*/  @!P0 BRA `(.L_x_173) ;  /* 0xfffffffc00f08947 */ /* 0x004fea000383ffff */
[----:B------:R-:W-:Y:S05]  /*9970*/  BRA `(.L_x_174) ;  /* 0xffffff9c00907947 */ /* 0x000fea000383ffff */
.L_x_55:
[----:B------:R-:W-:-:S07]  /*9980*/  MOV R0, UR5 ;  /* 0x0000000500007c02 */ /* 0x000fce0008000f00 */
.L_x_175:
[----:B-1----:R1:W2:Y:S02]  /*9990*/  SYNCS.PHASECHK.TRANS64.TRYWAIT P0, [R0+URZ], R3 ;  /* 0x00000003000075a7 */ /* 0x0022a400080011ff */
[----:B--2---:R-:W-:Y:S05]  /*99a0*/  @!P0 NANOSLEEP.SYNCS 0x989680 ;  /* 0x009896800000895d */ /* 0x004fea0003900000 */
[----:B------:R-:W2:Y:S02]  /*99b0*/  @!P0 SYNCS.PHASECHK.TRANS64 P0, [R0+URZ], R3 ;  /* 0x00000003000085a7 */ /* 0x000ea400080010ff */
[----:B--2---:R-:W-:Y:S05]  /*99c0*/  @!P0 BRA `(.L_x_175) ;  /* 0xfffffffc00f08947 */ /* 0x004fea000383ffff */
[----:B------:R-:W-:Y:S05]  /*99d0*/  BRA `(.L_x_176) ;  /* 0xffffff9c00a07947 */ /* 0x000fea000383ffff */
.L_x_56:
[----:B------:R-:W-:-:S07]  /*99e0*/  MOV R0, UR5 ;  /* 0x0000000500007c02 */ /* 0x000fce0008000f00 */
.L_x_177:
[----:B-1----:R1:W2:Y:S02]  /*99f0*/  SYNCS.PHASECHK.TRANS64.TRYWAIT P0, [R0+URZ], R3 ;  /* 0x00000003000075a7 */ /* 0x0022a400080011ff */
[----:B--2---:R-:W-:Y:S05]  /*9a00*/  @!P0 NANOSLEEP.SYNCS 0x989680 ;  /* 0x009896800000895d */ /* 0x004fea0003900000 */
[----:B------:R-:W2:Y:S02]  /*9a10*/  @!P0 SYNCS.PHASECHK.TRANS64 P0, [R0+URZ], R3 ;  /* 0x00000003000085a7 */ /* 0x000ea400080010ff */
[----:B--2---:R-:W-:Y:S05]  /*9a20*/  @!P0 BRA `(.L_x_177) ;  /* 0xfffffffc00f08947 */ /* 0x004fea000383ffff */
[----:B------:R-:W-:Y:S05]  /*9a30*/  BRA `(.L_x_178) ;  /* 0xffffff9c00b07947 */ /* 0x000fea000383ffff */
.L_x_57:
[----:B------:R-:W-:-:S07]  /*9a40*/  MOV R0, UR5 ;  /* 0x0000000500007c02 */ /* 0x000fce0008000f00 */
.L_x_179:
[----:B-1----:R1:W2:Y:S02]  /*9a50*/  SYNCS.PHASECHK.TRANS64.TRYWAIT P0, [R0+URZ], R3 ;  /* 0x00000003000075a7 */ /* 0x0022a400080011ff */
[----:B--2---:R-:W-:Y:S05]  /*9a60*/  @!P0 NANOSLEEP.SYNCS 0x989680 ;  /* 0x009896800000895d */ /* 0x004fea0003900000 */
[----:B------:R-:W2:Y:S02]  /*9a70*/  @!P0 SYNCS.PHASECHK.TRANS64 P0, [R0+URZ], R3 ;  /* 0x00000003000085a7 */ /* 0x000ea400080010ff */
[----:B--2---:R-:W-:Y:S05]  /*9a80*/  @!P0 BRA `(.L_x_179) ;  /* 0xfffffffc00f08947 */ /* 0x004fea000383ffff */
[----:B------:R-:W-:Y:S05]  /*9a90*/  BRA `(.L_x_180) ;  /* 0xffffff9c00c07947 */ /* 0x000fea000383ffff */
.L_x_58:
[----:B------:R-:W-:-:S07]  /*9aa0*/  MOV R0, UR5 ;  /* 0x0000000500007c02 */ /* 0x000fce0008000f00 */
.L_x_181:
[----:B-1----:R1:W2:Y:S02]  /*9ab0*/  SYNCS.PHASECHK.TRANS64.TRYWAIT P0, [R0+URZ], R3 ;  /* 0x00000003000075a7 */ /* 0x0022a400080011ff */
[----:B--2---:R-:W-:Y:S05]  /*9ac0*/  @!P0 NANOSLEEP.SYNCS 0x989680 ;  /* 0x009896800000895d */ /* 0x004fea0003900000 */
[----:B------:R-:W2:Y:S02]  /*9ad0*/  @!P0 SYNCS.PHASECHK.TRANS64 P0, [R0+URZ], R3 ;  /* 0x00000003000085a7 */ /* 0x000ea400080010ff */
[----:B--2---:R-:W-:Y:S05]  /*9ae0*/  @!P0 BRA `(.L_x_181) ;  /* 0xfffffffc00f08947 */ /* 0x004fea000383ffff */
[----:B------:R-:W-:Y:S05]  /*9af0*/  BRA `(.L_x_182) ;  /* 0xffffff9c00d07947 */ /* 0x000fea000383ffff */
.L_x_59:
[----:B------:R-:W-:-:S07]  /*9b00*/  MOV R0, UR5 ;  /* 0x0000000500007c02 */ /* 0x000fce0008000f00 */
.L_x_183:
[----:B-1----:R1:W2:Y:S02]  /*9b10*/  SYNCS.PHASECHK.TRANS64.TRYWAIT P0, [R0+URZ], R3 ;  /* 0x00000003000075a7 */ /* 0x0022a400080011ff */
[----:B--2---:R-:W-:Y:S05]  /*9b20*/  @!P0 NANOSLEEP.SYNCS 0x989680 ;  /* 0x009896800000895d */ /* 0x004fea0003900000 */
[----:B------:R-:W2:Y:S02]  /*9b30*/  @!P0 SYNCS.PHASECHK.TRANS64 P0, [R0+URZ], R3 ;  /* 0x00000003000085a7 */ /* 0x000ea400080010ff */
[----:B--2---:R-:W-:Y:S05]  /*9b40*/  @!P0 BRA `(.L_x_183) ;  /* 0xfffffffc00f08947 */ /* 0x004fea000383ffff */
[----:B------:R-:W-:Y:S05]  /*9b50*/  BRA `(.L_x_184) ;  /* 0xffffff9c00e07947 */ /* 0x000fea000383ffff */
.L_x_62:
[----:B------:R-:W-:-:S07]  /*9b60*/  MOV R4, UR4 ;  /* 0x0000000400047c02 */ /* 0x000fce0008000f00 */
.L_x_185:
[----:B--2---:R2:W3:Y:S02]  /*9b70*/  SYNCS.PHASECHK.TRANS64.TRYWAIT P1, [R4+URZ+0x188], R7 ;  /* 0x00018807040075a7 */ /* 0x0044e400080211ff */
[----:B---3--:R-:W-:Y:S05]  /*9b80*/  @!P1 NANOSLEEP.SYNCS 0x989680 ;  /* 0x009896800000995d */ /* 0x008fea0003900000 */
[----:B------:R-:W3:Y:S02]  /*9b90*/  @!P1 SYNCS.PHASECHK.TRANS64 P1, [R4+URZ+0x188], R7 ;  /* 0x00018807040095a7 */ /* 0x000ee400080210ff */
[----:B---3--:R-:W-:Y:S05]  /*9ba0*/  @!P1 BRA `(.L_x_185) ;  /* 0xfffffffc00f09947 */ /* 0x008fea000383ffff */
[----:B------:R-:W-:Y:S05]  /*9bb0*/  BRA `(.L_x_186) ;  /* 0xffffffa000507947 */ /* 0x000fea000383ffff */
.L_x_63:
[----:B--2---:R-:W-:-:S07]  /*9bc0*/  MOV R4, UR4 ;  /* 0x0000000400047c02 */ /* 0x004fce0008000f00 */
.L_x_187:
[----:B--2---:R2:W3:Y:S02]  /*9bd0*/  SYNCS.PHASECHK.TRANS64.TRYWAIT P1, [R4+URZ+0x180], R5 ;  /* 0x00018005040075a7 */ /* 0x0044e400080211ff */
[----:B---3--:R-:W-:Y:S05]  /*9be0*/  @!P1 NANOSLEEP.SYNCS 0x989680 ;  /* 0x009896800000995d */ /* 0x008fea0003900000 */
[----:B------:R-:W3:Y:S02]  /*9bf0*/  @!P1 SYNCS.PHASECHK.TRANS64 P1, [R4+URZ+0x180], R5 ;  /* 0x00018005040095a7 */ /* 0x000ee400080210ff */
[----:B---3--:R-:W-:Y:S05]  /*9c00*/  @!P1 BRA `(.L_x_187) ;  /* 0xfffffffc00f09947 */ /* 0x008fea000383ffff */
[----:B------:R-:W-:Y:S05]  /*9c10*/  BRA `(.L_x_188) ;  /* 0xffffffa000587947 */ /* 0x000fea000383ffff */
.L_x_73:
[----:B--2---:R-:W-:-:S04]  /*9c20*/  MOV R5, UR5 ;  /* 0x0000000500057c02 */ /* 0x004fc80008000f00 */
[----:B------:R2:W3:Y:S03]  /*9c30*/  SYNCS.PHASECHK.TRANS64.TRYWAIT P0, [R5+URZ+0x8], R6 ;  /* 0x00000806050075a7 */ /* 0x0004e600080011ff */
[----:B---3--:R-:W-:Y:S05]  /*9c40*/  @!P0 NANOSLEEP.SYNCS 0x989680 ;  /* 0x009896800000895d */ /* 0x008fea0003900000 */
[----:B------:R-:W3:Y:S02]  /*9c50*/  @!P0 SYNCS.PHASECHK.TRANS64 P0, [R5+URZ+0x8], R6 ;  /* 0x00000806050085a7 */ /* 0x000ee400080010ff */
[----:B---3--:R-:W-:Y:S05]  /*9c60*/  @!P0 BRA `(.L_x_73) ;  /* 0xfffffffc00ec8947 */ /* 0x008fea000383ffff */
[----:B------:R-:W-:Y:S05]  /*9c70*/  BRA `(.L_x_72) ;  /* 0xffffffa400247947 */ /* 0x000fea000383ffff */
.L_x_75:
[----:B------:R-:W-:Y:S01]  /*9c80*/  BSSY B0, `(.L_x_189) ;  /* 0x0000006000007945 */ /* 0x000fe20003800000 */
[----:B------:R-:W-:-:S07]  /*9c90*/  MOV R15, 0xffffffff ;  /* 0xffffffff000f7802 */ /* 0x000fce0000000f00 */
[----:B-12--5:R-:W-:Y:S05]  /*9ca0*/  WARPSYNC.COLLECTIVE R15, `(.L_x_190) ;  /* 0x000000000f0c7348 */ /* 0x026fea0003c00000 */
[----:B------:R-:W-:Y:S02]  /*9cb0*/  ELECT P6, UR79, PT ;  /* 0x00000000004f782f */ /* 0x000fe400038c0000 */
[----:B------:R-:W-:Y:S01]  /*9cc0*/  MOV R14, UR79 ;  /* 0x0000004f000e7c02 */ /* 0x000fe20008000f00 */
[----:B-12--5:R-:W-:Y:S10]  /*9cd0*/  ENDCOLLECTIVE ;  /* 0x000000000000791b */ /* 0x026ff40003800000 */
.L_x_190:
[----:B------:R-:W-:Y:S05]  /*9ce0*/  BSYNC B0 ;  /* 0x0000000000007941 */ /* 0x000fea0003800000 */
.L_x_189:
[----:B------:R-:W-:Y:S01]  /*9cf0*/  PLOP3.LUT P0, PT, P6, PT, PT, 0x80, 0x8 ;  /* 0x000000000008781c */ /* 0x000fe2000370f070 */
[----:B------:R-:W-:-:S12]  /*9d00*/  BRA `(.L_x_191) ;  /* 0xffffffa400507947 */ /* 0x000fd8000383ffff */
.L_x_77:
[----:B--2---:R-:W-:-:S04]  /*9d10*/  MOV R3, UR5 ;  /* 0x0000000500037c02 */ /* 0x004fc80008000f00 */
[----:B------:R2:W3:Y:S03]  /*9d20*/  SYNCS.PHASECHK.TRANS64.TRYWAIT P0, [R3+URZ+0x8], R4 ;  /* 0x00000804030075a7 */ /* 0x0004e600080011ff */
[----:B---3--:R-:W-:Y:S05]  /*9d30*/  @!P0 NANOSLEEP.SYNCS 0x989680 ;  /* 0x009896800000895d */ /* 0x008fea0003900000 */
[----:B------:R-:W3:Y:S02]  /*9d40*/  @!P0 SYNCS.PHASECHK.TRANS64 P0, [R3+URZ+0x8], R4 ;  /* 0x00000804030085a7 */ /* 0x000ee400080010ff */
[----:B---3--:R-:W-:Y:S05]  /*9d50*/  @!P0 BRA `(.L_x_77) ;  /* 0xfffffffc00ec8947 */ /* 0x008fea000383ffff */
[----:B------:R-:W-:Y:S05]  /*9d60*/  BRA `(.L_x_76) ;  /* 0xffffffa400547947 */ /* 0x000fea000383ffff */
.L_x_78:
[----:B------:R-:W-:-:S07]  /*9d70*/  MOV R4, UR17 ;  /* 0x0000001100047c02 */ /* 0x000fce0008000f00 */
.L_x_192:
[----:B-1----:R1:W2:Y:S02]  /*9d80*/  SYNCS.PHASECHK.TRANS64.TRYWAIT P0, [R4+URZ+0x180], R5 ;  /* 0x00018005040075a7 */ /* 0x0022a400080011ff */
[----:B--2---:R-:W-:Y:S05]  /*9d90*/  @!P0 NANOSLEEP.SYNCS 0x989680 ;  /* 0x009896800000895d */ /* 0x004fea0003900000 */
[----:B------:R-:W2:Y:S02]  /*9da0*/  @!P0 SYNCS.PHASECHK.TRANS64 P0, [R4+URZ+0x180], R5 ;  /* 0x00018005040085a7 */ /* 0x000ea400080010ff */
[----:B--2---:R-:W-:Y:S05]  /*9db0*/  @!P0 BRA `(.L_x_192) ;  /* 0xfffffffc00f08947 */ /* 0x004fea000383ffff */
[----:B------:R-:W-:Y:S05]  /*9dc0*/  BRA `(.L_x_193) ;  /* 0xffffffa800447947 */ /* 0x000fea000383ffff */
.L_x_80:
[----:B------:R-:W-:-:S07]  /*9dd0*/  MOV R4, UR22 ;  /* 0x0000001600047c02 */ /* 0x000fce0008000f00 */
.L_x_194:
[----:B-1----:R1:W2:Y:S02]  /*9de0*/  SYNCS.PHASECHK.TRANS64.TRYWAIT P0, [R4+URZ+0x1a0], R5 ;  /* 0x0001a005040075a7 */ /* 0x0022a400080011ff */
[----:B--2---:R-:W-:Y:S05]  /*9df0*/  @!P0 NANOSLEEP.SYNCS 0x989680 ;  /* 0x009896800000895d */ /* 0x004fea0003900000 */
[----:B------:R-:W2:Y:S02]  /*9e00*/  @!P0 SYNCS.PHASECHK.TRANS64 P0, [R4+URZ+0x1a0], R5 ;  /* 0x0001a005040085a7 */ /* 0x000ea400080010ff */
[----:B--2---:R-:W-:Y:S05]  /*9e10*/  @!P0 BRA `(.L_x_194) ;  /* 0xfffffffc00f08947 */ /* 0x004fea000383ffff */
[----:B------:R-:W-:Y:S05]  /*9e20*/  BRA `(.L_x_79) ;  /* 0xffffffa800647947 */ /* 0x000fea000383ffff */
.L_x_84:
[----:B-1----:R-:W-:Y:S07]  /*9e30*/  MOV R4, UR10 ;  /* 0x0000000a00047c02 */ /* 0x002fee0008000f00 */
.L_x_195:
[----:B-1----:R1:W2:Y:S02]  /*9e40*/  SYNCS.PHASECHK.TRANS64.TRYWAIT P0, [R4+URZ], R7 ;  /* 0x00000007040075a7 */ /* 0x0022a400080011ff */
[----:B--2---:R-:W-:Y:S05]  /*9e50*/  @!P0 NANOSLEEP.SYNCS 0x989680 ;  /* 0x009896800000895d */ /* 0x004fea0003900000 */
[----:B------:R-:W2:Y:S02]  /*9e60*/  @!P0 SYNCS.PHASECHK.TRANS64 P0, [R4+URZ], R7 ;  /* 0x00000007040085a7 */ /* 0x000ea400080010ff */
[----:B--2---:R-:W-:Y:S05]  /*9e70*/  @!P0 BRA `(.L_x_195) ;  /* 0xfffffffc00f08947 */ /* 0x004fea000383ffff */
[----:B------:R-:W-:Y:S05]  /*9e80*/  BRA `(.L_x_83) ;  /* 0xffffffa800887947 */ /* 0x000fea000383ffff */
.L_x_88:
[----:B--2---:R-:W-:-:S07]  /*9e90*/  MOV R0, UR4 ;  /* 0x0000000400007c02 */ /* 0x004fce0008000f00 */
.L_x_196:
[----:B-1----:R1:W2:Y:S02]  /*9ea0*/  SYNCS.PHASECHK.TRANS64.TRYWAIT P0, [R0+URZ], R5 ;  /* 0x00000005000075a7 */ /* 0x0022a400080011ff */
[----:B--2---:R-:W-:Y:S05]  /*9eb0*/  @!P0 NANOSLEEP.SYNCS 0x989680 ;  /* 0x009896800000895d */ /* 0x004fea0003900000 */
[----:B------:R-:W2:Y:S02]  /*9ec0*/  @!P0 SYNCS.PHASECHK.TRANS64 P0, [R0+URZ], R5 ;  /* 0x00000005000085a7 */ /* 0x000ea400080010ff */
[----:B--2---:R-:W-:Y:S05]  /*9ed0*/  @!P0 BRA `(.L_x_196) ;  /* 0xfffffffc00f08947 */ /* 0x004fea000383ffff */
[----:B------:R-:W-:Y:S05]  /*9ee0*/  BRA `(.L_x_197) ;  /* 0xffffffac00607947 */ /* 0x000fea000383ffff */
.L_x_91:
[----:B------:R-:W-:-:S07]  /*9ef0*/  MOV R0, UR17 ;  /* 0x0000001100007c02 */ /* 0x000fce0008000f00 */
.L_x_198:
[----:B-1----:R1:W2:Y:S02]  /*9f00*/  SYNCS.PHASECHK.TRANS64.TRYWAIT P1, [R0+URZ+0x1b0], R5 ;  /* 0x0001b005000075a7 */ /* 0x0022a400080211ff */
[----:B--2---:R-:W-:Y:S05]  /*9f10*/  @!P1 NANOSLEEP.SYNCS 0x989680 ;  /* 0x009896800000995d */ /* 0x004fea0003900000 */
[----:B------:R-:W2:Y:S02]  /*9f20*/  @!P1 SYNCS.PHASECHK.TRANS64 P1, [R0+URZ+0x1b0], R5 ;  /* 0x0001b005000095a7 */ /* 0x000ea400080210ff */
[----:B--2---:R-:W-:Y:S05]  /*9f30*/  @!P1 BRA `(.L_x_198) ;  /* 0xfffffffc00f09947 */ /* 0x004fea000383ffff */
[----:B------:R-:W-:Y:S05]  /*9f40*/  BRA `(.L_x_199) ;  /* 0xffffffac00ac7947 */ /* 0x000fea000383ffff */
.L_x_96:
[----:B------:R-:W-:Y:S07]  /*9f50*/  MOV R0, UR24 ;  /* 0x0000001800007c02 */ /* 0x000fee0008000f00 */
.L_x_200:
[----:B---3--:R3:W4:Y:S02]  /*9f60*/  SYNCS.PHASECHK.TRANS64.TRYWAIT P0, [R0+URZ+0x180], R5 ;  /* 0x00018005000075a7 */ /* 0x00872400080011ff */
[----:B----4-:R-:W-:Y:S05]  /*9f70*/  @!P0 NANOSLEEP.SYNCS 0x989680 ;  /* 0x009896800000895d */ /* 0x010fea0003900000 */
[----:B------:R-:W4:Y:S02]  /*9f80*/  @!P0 SYNCS.PHASECHK.TRANS64 P0, [R0+URZ+0x180], R5 ;  /* 0x00018005000085a7 */ /* 0x000f2400080010ff */
[----:B----4-:R-:W-:Y:S05]  /*9f90*/  @!P0 BRA `(.L_x_200) ;  /* 0xfffffffc00f08947 */ /* 0x010fea000383ffff */
[----:B------:R-:W-:Y:S05]  /*9fa0*/  BRA `(.L_x_201) ;  /* 0xffffffb000ec7947 */ /* 0x000fea000383ffff */
.L_x_99:
[----:B------:R-:W-:Y:S07]  /*9fb0*/  MOV R0, UR24 ;  /* 0x0000001800007c02 */ /* 0x000fee0008000f00 */
.L_x_202:
[----:B---3--:R3:W4:Y:S02]  /*9fc0*/  SYNCS.PHASECHK.TRANS64.TRYWAIT P2, [R0+URZ+0x178], R9 ;  /* 0x00017809000075a7 */ /* 0x00872400080411ff */
[----:B----4-:R-:W-:Y:S05]  /*9fd0*/  @!P2 NANOSLEEP.SYNCS 0x989680 ;  /* 0x009896800000a95d */ /* 0x010fea0003900000 */
[----:B------:R-:W4:Y:S02]  /*9fe0*/  @!P2 SYNCS.PHASECHK.TRANS64 P2, [R0+URZ+0x178], R9 ;  /* 0x000178090000a5a7 */ /* 0x000f2400080410ff */
[----:B----4-:R-:W-:Y:S05]  /*9ff0*/  @!P2 BRA `(.L_x_202) ;  /* 0xfffffffc00f0a947 */ /* 0x010fea000383ffff */
[----:B------:R-:W-:Y:S05]  /*a000*/  BRA `(.L_x_98) ;  /* 0xffffffb8004c7947 */ /* 0x000fea000383ffff */
.L_x_102:
[----:B------:R-:W-:Y:S07]  /*a010*/  MOV R2, UR7 ;  /* 0x0000000700027c02 */ /* 0x000fee0008000f00 */
.L_x_203:
[----:B-1----:R1:W3:Y:S02]  /*a020*/  SYNCS.PHASECHK.TRANS64.TRYWAIT P1, [R2+URZ+0x158], R9 ;  /* 0x00015809020075a7 */ /* 0x0022e400080211ff */
[----:B---3--:R-:W-:Y:S05]  /*a030*/  @!P1 NANOSLEEP.SYNCS 0x989680 ;  /* 0x009896800000995d */ /* 0x008fea0003900000 */
[----:B------:R-:W3:Y:S02]  /*a040*/  @!P1 SYNCS.PHASECHK.TRANS64 P1, [R2+URZ+0x158], R9 ;  /* 0x00015809020095a7 */ /* 0x000ee400080210ff */
[----:B---3--:R-:W-:Y:S05]  /*a050*/  @!P1 BRA `(.L_x_203) ;  /* 0xfffffffc00f09947 */ /* 0x008fea000383ffff */
[----:B------:R-:W-:Y:S05]  /*a060*/  BRA `(.L_x_204) ;  /* 0xffffffbc00087947 */ /* 0x000fea000383ffff */
.L_x_103:
[----:B------:R-:W-:Y:S07]  /*a070*/  MOV R0, UR4 ;  /* 0x0000000400007c02 */ /* 0x000fee0008000f00 */
.L_x_205:
[----:B-1----:R1:W3:Y:S02]  /*a080*/  SYNCS.PHASECHK.TRANS64.TRYWAIT P0, [R0+URZ+0x158], R9 ;  /* 0x00015809000075a7 */ /* 0x0022e400080011ff */
[----:B---3--:R-:W-:Y:S05]  /*a090*/  @!P0 NANOSLEEP.SYNCS 0x989680 ;  /* 0x009896800000895d */ /* 0x008fea0003900000 */
[----:B------:R-:W3:Y:S02]  /*a0a0*/  @!P0 SYNCS.PHASECHK.TRANS64 P0, [R0+URZ+0x158], R9 ;  /* 0x00015809000085a7 */ /* 0x000ee400080010ff */
[----:B---3--:R-:W-:Y:S05]  /*a0b0*/  @!P0 BRA `(.L_x_205) ;  /* 0xfffffffc00f08947 */ /* 0x008fea000383ffff */
[----:B------:R-:W-:Y:S05]  /*a0c0*/  BRA `(.L_x_206) ;  /* 0xffffffbc00787947 */ /* 0x000fea000383ffff */
.L_x_105:
[----:B------:R-:W-:-:S07]  /*a0d0*/  MOV R0, UR4 ;  /* 0x0000000400007c02 */ /* 0x000fce0008000f00 */
.L_x_207:
[----:B-1----:R1:W3:Y:S02]  /*a0e0*/  SYNCS.PHASECHK.TRANS64.TRYWAIT P0, [R0+URZ], R3 ;  /* 0x00000003000075a7 */ /* 0x0022e400080011ff */
[----:B---3--:R-:W-:Y:S05]  /*a0f0*/  @!P0 NANOSLEEP.SYNCS 0x989680 ;  /* 0x009896800000895d */ /* 0x008fea0003900000 */
[----:B------:R-:W3:Y:S02]  /*a100*/  @!P0 SYNCS.PHASECHK.TRANS64 P0, [R0+URZ], R3 ;  /* 0x00000003000085a7 */ /* 0x000ee400080010ff */
[----:B---3--:R-:W-:Y:S05]  /*a110*/  @!P0 BRA `(.L_x_207) ;  /* 0xfffffffc00f08947 */ /* 0x008fea000383ffff */
[----:B------:R-:W-:Y:S05]  /*a120*/  BRA `(.L_x_208) ;  /* 0xffffffc000047947 */ /* 0x000fea000383ffff */
.L_x_106:
[----:B------:R-:W-:-:S07]  /*a130*/  MOV R0, UR5 ;  /* 0x0000000500007c02 */ /* 0x000fce0008000f00 */
.L_x_209:
[----:B-1----:R1:W3:Y:S02]  /*a140*/  SYNCS.PHASECHK.TRANS64.TRYWAIT P0, [R0+URZ], R3 ;  /* 0x00000003000075a7 */ /* 0x0022e400080011ff */
[----:B---3--:R-:W-:Y:S05]  /*a150*/  @!P0 NANOSLEEP.SYNCS 0x989680 ;  /* 0x009896800000895d */ /* 0x008fea0003900000 */
[----:B------:R-:W3:Y:S02]  /*a160*/  @!P0 SYNCS.PHASECHK.TRANS64 P0, [R0+URZ], R3 ;  /* 0x00000003000085a7 */ /* 0x000ee400080010ff */
[----:B---3--:R-:W-:Y:S05]  /*a170*/  @!P0 BRA `(.L_x_209) ;  /* 0xfffffffc00f08947 */ /* 0x008fea000383ffff */
[----:B------:R-:W-:Y:S05]  /*a180*/  BRA `(.L_x_210) ;  /* 0xffffffc000107947 */ /* 0x000fea000383ffff */
.L_x_108:
[----:B------:R-:W-:Y:S07]  /*a190*/  MOV R0, UR50 ;  /* 0x0000003200007c02 */ /* 0x000fee0008000f00 */
.L_x_211:
[----:B-1----:R1:W2:Y:S02]  /*a1a0*/  SYNCS.PHASECHK.TRANS64.TRYWAIT P0, [R0+URZ+0x180], R3 ;  /* 0x00018003000075a7 */ /* 0x0022a400080011ff */
[----:B--2---:R-:W-:Y:S05]  /*a1b0*/  @!P0 NANOSLEEP.SYNCS 0x989680 ;  /* 0x009896800000895d */ /* 0x004fea0003900000 */
[----:B------:R-:W2:Y:S02]  /*a1c0*/  @!P0 SYNCS.PHASECHK.TRANS64 P0, [R0+URZ+0x180], R3 ;  /* 0x00018003000085a7 */ /* 0x000ea400080010ff */
[----:B--2---:R-:W-:Y:S05]  /*a1d0*/  @!P0 BRA `(.L_x_211) ;  /* 0xfffffffc00f08947 */ /* 0x004fea000383ffff */
[----:B------:R-:W-:Y:S05]  /*a1e0*/  BRA `(.L_x_212) ;  /* 0xffffffc000f87947 */ /* 0x000fea000383ffff */
.L_x_118:
[----:B-1----:R1:W2:Y:S02]  /*a1f0*/  SYNCS.PHASECHK.TRANS64.TRYWAIT P1, [R0+URZ+0x140], R5 ;  /* 0x00014005000075a7 */ /* 0x0022a400080211ff */
[----:B--2---:R-:W-:Y:S05]  /*a200*/  @!P1 NANOSLEEP.SYNCS 0x989680 ;  /* 0x009896800000995d */ /* 0x004fea0003900000 */
[----:B------:R-:W2:Y:S02]  /*a210*/  @!P1 SYNCS.PHASECHK.TRANS64 P1, [R0+URZ+0x140], R5 ;  /* 0x00014005000095a7 */ /* 0x000ea400080210ff */
[----:B--2---:R-:W-:Y:S05]  /*a220*/  @!P1 BRA `(.L_x_118) ;  /* 0xfffffffc00f09947 */ /* 0x004fea000383ffff */
[----:B------:R-:W-:Y:S05]  /*a230*/  BRA `(.L_x_117) ;  /* 0xffffffd4000c7947 */ /* 0x000fea000383ffff */
.L_x_120:
[----:B-1----:R1:W3:Y:S02]  /*a240*/  SYNCS.PHASECHK.TRANS64.TRYWAIT P0, [R108+URZ+0x190], R3 ;  /* 0x000190036c0075a7 */ /* 0x0022e400080011ff */
[----:B---3--:R-:W-:Y:S05]  /*a250*/  @!P0 NANOSLEEP.SYNCS 0x989680 ;  /* 0x009896800000895d */ /* 0x008fea0003900000 */
[----:B------:R-:W3:Y:S02]  /*a260*/  @!P0 SYNCS.PHASECHK.TRANS64 P0, [R108+URZ+0x190], R3 ;  /* 0x000190036c0085a7 */ /* 0x000ee400080010ff */
[----:B---3--:R-:W-:Y:S05]  /*a270*/  @!P0 BRA `(.L_x_120) ;  /* 0xfffffffc00f08947 */ /* 0x008fea000383ffff */
[----:B------:R-:W-:Y:S05]  /*a280*/  BRA `(.L_x_119) ;  /* 0xffffffd400447947 */ /* 0x000fea000383ffff */
.L_x_131:
[----:B---3--:R3:W4:Y:S02]  /*a290*/  SYNCS.PHASECHK.TRANS64.TRYWAIT P0, [R3+URZ+0x140], R46 ;  /* 0x0001402e030075a7 */ /* 0x00872400080011ff */
[----:B----4-:R-:W-:Y:S05]  /*a2a0*/  @!P0 NANOSLEEP.SYNCS 0x989680 ;  /* 0x009896800000895d */ /* 0x010fea0003900000 */
[----:B------:R-:W4:Y:S02]  /*a2b0*/  @!P0 SYNCS.PHASECHK.TRANS64 P0, [R3+URZ+0x140], R46 ;  /* 0x0001402e030085a7 */ /* 0x000f2400080010ff */
[----:B----4-:R-:W-:Y:S05]  /*a2c0*/  @!P0 BRA `(.L_x_131) ;  /* 0xfffffffc00f08947 */ /* 0x010fea000383ffff */
[----:B------:R-:W-:Y:S05]  /*a2d0*/  BRA `(.L_x_130) ;  /* 0xffffffe0003c7947 */ /* 0x000fea000383ffff */
        .weak           $__internal_0_$__cuda_sm10x_tcgen05_guardrail_trap_col_being_dealloced_not_returned_by_alloc
        .type           $__internal_0_$__cuda_sm10x_tcgen05_guardrail_trap_col_being_dealloced_not_returned_by_alloc,@function
        .size           $__internal_0_$__cuda_sm10x_tcgen05_guardrail_trap_col_being_dealloced_not_returned_by_alloc,($__internal_1_$__cuda_sm10x_tcgen05_guardrail_trap_phase_invalid_during_alloc - $__internal_0_$__cuda_sm10x_tcgen05_guardrail_trap_col_being_dealloced_not_returned_by_alloc)
$__internal_0_$__cuda_sm10x_tcgen05_guardrail_trap_col_being_dealloced_not_returned_by_alloc:
[----:B------:R-:W-:Y:S05]  /*a2e0*/  BPT.TRAP 0x1 ;  /* 0x000000040000795c */ /* 0x000fea0000300000 */
[----:B------:R-:W-:-:S04]  /*a2f0*/  HFMA2 R3, -RZ, RZ, 0, 0 ;  /* 0x00000000ff037431 */ /* 0x000fc800000001ff */
[----:B------:R-:W-:Y:S05]  /*a300*/  RET.REL.NODEC R2 `(_ZN7cutlass13device_kernelINS_4conv6kernel13ConvUniversalINS1_16ConvProblemShapeILNS1_8OperatorE0ELi3EEENS1_10collective14CollectiveConvINS1_47MainloopSm100TmaUmmaWarpSpecializedImplicitGemmILS5_0ELi20ELi3ELi1ELi2EN4cute5tupleIJNSA_1CILi2EEENSC_ILi1EEESE_EEEEENSB_IJNSC_ILi256EEENSC_ILi64EEENSB_IJNSC_ILi32EEEEEEEEENS_10bfloat16_tESM_NSA_8TiledMMAINSA_8MMA_AtomIJNSA_26SM100_MMA_F16BF16_2x1SM_SSISM_SM_fLi256ELi64ELNSA_4UMMA5MajorE0ELSR_0ELNSQ_7ScaleInE0ELSS_0EEEEEENSA_6LayoutINSB_IJSE_SE_SE_EEENSB_IJNSC_ILi0EEESX_SX_EEEEENSB_IJNSA_10UnderscoreES10_S10_EEEEENS7_6detail27Sm100ImplicitGemmTileTraitsINSA_25SM100_TMA_2SM_LOAD_IM2COLENSA_14ComposedLayoutINSA_7SwizzleILi2ELi4ELi3EEENSA_18smem_ptr_flag_bitsILi16EEENSV_INSB_IJNSC_ILi8EEESJ_EEENSB_IJSJ_SE_EEEEEEEvEENS14_INSA_18SM100_TMA_2SM_LOADES1F_vEEEENS_8epilogue10collective18CollectiveEpilogueINS1K_23Sm100TmaWarpSpecializedILi3ELi2ELi32ELb1ELb0EEEJNSB_IJNSC_ILi128EEESI_SK_EEENSB_IJNSV_IS1P_SE_EENSV_ISJ_SE_EEEEESM_NSB_IJNSB_IJllllEEESE_SX_EEESM_S1V_NS1K_6fusion15FusionCallbacksIS1O_NS1W_17LinearCombinationISM_fSM_fLNS_15FloatRoundStyleE2EEES1Q_S1T_JEEENSA_5SM1004TMEM4LOAD26SM100_TMEM_LOAD_32dp32b32xENSA_20SM90_TMA_LOAD_IM2COLES1F_NSA_39AutoVectorizingCopyWithAssumedAlignmentILi128EEENSA_21SM90_TMA_STORE_IM2COLES1F_S28_S28_EEEvvEEEEvNT_6ParamsE) ;  /* 0xffffff5c023c7950 */ /* 0x000fea0003c3ffff */
        .weak           $__internal_1_$__cuda_sm10x_tcgen05_guardrail_trap_phase_invalid_during_alloc
        .type           $__internal_1_$__cuda_sm10x_tcgen05_guardrail_trap_phase_invalid_during_alloc,@function
        .size           $__internal_1_$__cuda_sm10x_tcgen05_guardrail_trap_phase_invalid_during_alloc,($__internal_2_$__cuda_sm10x_tcgen05_guardrail_trap_unallocated_columns_being_dealloced - $__internal_1_$__cuda_sm10x_tcgen05_guardrail_trap_phase_invalid_during_alloc)
$__internal_1_$__cuda_sm10x_tcgen05_guardrail_trap_phase_invalid_during_alloc:
[----:B------:R-:W-:Y:S05]  /*a310*/  BPT.TRAP 0x1 ;  /* 0x000000040000795c */ /* 0x000fea0000300000 */
[----:B------:R-:W-:-:S04]  /*a320*/  MOV R5, 0x0 ;  /* 0x0000000000057802 */ /* 0x000fc80000000f00 */
[----:B------:R-:W-:Y:S05]  /*a330*/  RET.REL.NODEC R4 `(_ZN7cutlass13device_kernelINS_4conv6kernel13ConvUniversalINS1_16ConvProblemShapeILNS1_8OperatorE0ELi3EEENS1_10collective14CollectiveConvINS1_47MainloopSm100TmaUmmaWarpSpecializedImplicitGemmILS5_0ELi20ELi3ELi1ELi2EN4cute5tupleIJNSA_1CILi2EEENSC_ILi1EEESE_EEEEENSB_IJNSC_ILi256EEENSC_ILi64EEENSB_IJNSC_ILi32EEEEEEEEENS_10bfloat16_tESM_NSA_8TiledMMAINSA_8MMA_AtomIJNSA_26SM100_MMA_F16BF16_2x1SM_SSISM_SM_fLi256ELi64ELNSA_4UMMA5MajorE0ELSR_0ELNSQ_7ScaleInE0ELSS_0EEEEEENSA_6LayoutINSB_IJSE_SE_SE_EEENSB_IJNSC_ILi0EEESX_SX_EEEEENSB_IJNSA_10UnderscoreES10_S10_EEEEENS7_6detail27Sm100ImplicitGemmTileTraitsINSA_25SM100_TMA_2SM_LOAD_IM2COLENSA_14ComposedLayoutINSA_7SwizzleILi2ELi4ELi3EEENSA_18smem_ptr_flag_bitsILi16EEENSV_INSB_IJNSC_ILi8EEESJ_EEENSB_IJSJ_SE_EEEEEEEvEENS14_INSA_18SM100_TMA_2SM_LOADES1F_vEEEENS_8epilogue10collective18CollectiveEpilogueINS1K_23Sm100TmaWarpSpecializedILi3ELi2ELi32ELb1ELb0EEEJNSB_IJNSC_ILi128EEESI_SK_EEENSB_IJNSV_IS1P_SE_EENSV_ISJ_SE_EEEEESM_NSB_IJNSB_IJllllEEESE_SX_EEESM_S1V_NS1K_6fusion15FusionCallbacksIS1O_NS1W_17LinearCombinationISM_fSM_fLNS_15FloatRoundStyleE2EEES1Q_S1T_JEEENSA_5SM1004TMEM4LOAD26SM100_TMEM_LOAD_32dp32b32xENSA_20SM90_TMA_LOAD_IM2COLES1F_NSA_39AutoVectorizingCopyWithAssumedAlignmentILi128EEENSA_21SM90_TMA_STORE_IM2COLES1F_S28_S28_EEEvvEEEEvNT_6ParamsE) ;  /* 0xffffff5c04307950 */ /* 0x000fea0003c3ffff */
        .weak           $__internal_2_$__cuda_sm10x_tcgen05_guardrail_trap_unallocated_columns_being_dealloced
        .type           $__internal_2_$__cuda_sm10x_tcgen05_guardrail_trap_unallocated_columns_being_dealloced,@function
        .size           $__internal_2_$__cuda_sm10x_tcgen05_guardrail_trap_unallocated_columns_being_dealloced,(.L_x_214 - $__internal_2_$__cuda_sm10x_tcgen05_guardrail_trap_unallocated_columns_being_dealloced)
$__internal_2_$__cuda_sm10x_tcgen05_guardrail_trap_unallocated_columns_being_dealloced:
[----:B------:R-:W-:Y:S05]  /*a340*/  BPT.TRAP 0x1 ;  /* 0x000000040000795c */ /* 0x000fea0000300000 */
[----:B------:R-:W-:-:S04]  /*a350*/  HFMA2 R3, -RZ, RZ, 0, 0 ;  /* 0x00000000ff037431 */ /* 0x000fc800000001ff */
[----:B------:R-:W-:Y:S05]  /*a360*/  RET.REL.NODEC R2 `(_ZN7cutlass13device_kernelINS_4conv6kernel13ConvUniversalINS1_16ConvProblemShapeILNS1_8OperatorE0ELi3EEENS1_10collective14CollectiveConvINS1_47MainloopSm100TmaUmmaWarpSpecializedImplicitGemmILS5_0ELi20ELi3ELi1ELi2EN4cute5tupleIJNSA_1CILi2EEENSC_ILi1EEESE_EEEEENSB_IJNSC_ILi256EEENSC_ILi64EEENSB_IJNSC_ILi32EEEEEEEEENS_10bfloat16_tESM_NSA_8TiledMMAINSA_8MMA_AtomIJNSA_26SM100_MMA_F16BF16_2x1SM_SSISM_SM_fLi256ELi64ELNSA_4UMMA5MajorE0ELSR_0ELNSQ_7ScaleInE0ELSS_0EEEEEENSA_6LayoutINSB_IJSE_SE_SE_EEENSB_IJNSC_ILi0EEESX_SX_EEEEENSB_IJNSA_10UnderscoreES10_S10_EEEEENS7_6detail27Sm100ImplicitGemmTileTraitsINSA_25SM100_TMA_2SM_LOAD_IM2COLENSA_14ComposedLayoutINSA_7SwizzleILi2ELi4ELi3EEENSA_18smem_ptr_flag_bitsILi16EEENSV_INSB_IJNSC_ILi8EEESJ_EEENSB_IJSJ_SE_EEEEEEEvEENS14_INSA_18SM100_TMA_2SM_LOADES1F_vEEEENS_8epilogue10collective18CollectiveEpilogueINS1K_23Sm100TmaWarpSpecializedILi3ELi2ELi32ELb1ELb0EEEJNSB_IJNSC_ILi128EEESI_SK_EEENSB_IJNSV_IS1P_SE_EENSV_ISJ_SE_EEEEESM_NSB_IJNSB_IJllllEEESE_SX_EEESM_S1V_NS1K_6fusion15FusionCallbacksIS1O_NS1W_17LinearCombinationISM_fSM_fLNS_15FloatRoundStyleE2EEES1Q_S1T_JEEENSA_5SM1004TMEM4LOAD26SM100_TMEM_LOAD_32dp32b32xENSA_20SM90_TMA_LOAD_IM2COLES1F_NSA_39AutoVectorizingCopyWithAssumedAlignmentILi128EEENSA_21SM90_TMA_STORE_IM2COLES1F_S28_S28_EEEvvEEEEvNT_6ParamsE) ;  /* 0xffffff5c02247950 */ /* 0x000fea0003c3ffff */
.L_x_213:
[----:B------:R-:W-:-:S00]  /*a370*/  BRA `(.L_x_213) ;  /* 0xfffffffc00fc7947 */ /* 0x000fc0000383ffff */
[----:B------:R-:W-:-:S00]  /*a380*/  NOP ;  /* 0x0000000000007918 */ /* 0x000fc00000000000 */
[----:B------:R-:W-:-:S00]  /*a390*/  NOP ;  /* 0x0000000000007918 */ /* 0x000fc00000000000 */
[----:B------:R-:W-:-:S00]  /*a3a0*/  NOP ;  /* 0x0000000000007918 */ /* 0x000fc00000000000 */
[----:B------:R-:W-:-:S00]  /*a3b0*/  NOP ;  /* 0x0000000000007918 */ /* 0x000fc00000000000 */
[----:B------:R-:W-:-:S00]  /*a3c0*/  NOP ;  /* 0x0000000000007918 */ /* 0x000fc00000000000 */
[----:B------:R-:W-:-:S00]  /*a3d0*/  NOP ;  /* 0x0000000000007918 */ /* 0x000fc00000000000 */
[----:B------:R-:W-:-:S00]  /*a3e0*/  NOP ;  /* 0x0000000000007918 */ /* 0x000fc00000000000 */
[----:B------:R-:W-:-:S00]  /*a3f0*/  NOP ;  /* 0x0000000000007918 */ /* 0x000fc00000000000 */
.L_x_214:


//--------------------- .nv.global.init           --------------------------
	.section	.nv.global.init,"aw",@progbits
.nv.global.init:
	.type		$str$29,@object
	.size		$str$29,($str$30 - $str$29)
$str$29:
        /*0000*/ 	.byte	0x28, 0x61, 0x64, 0x64, 0x72, 0x65, 0x73, 0x73, 0x20, 0x26, 0x20, 0x6d, 0x61, 0x73, 0x6b, 0x29
        /*0010*/ 	.byte	0x20, 0x3d, 0x3d, 0x20, 0x30, 0x00
	.type		$str$30,@object
	.size		$str$30,($str$28 - $str$30)
$str$30:
        /*0016*/ 	.byte	0x2f, 0x74, 0x6d, 0x70, 0x2f, 0x63, 0x75, 0x74, 0x6c, 0x61, 0x73, 0x73, 0x5f, 0x73, 0x77, 0x65
        /*0026*/ 	.byte	0x65, 0x70, 0x5f, 0x73, 0x72, 0x63, 0x2f, 0x69, 0x6e, 0x63, 0x6c, 0x75, 0x64, 0x65, 0x2f, 0x63
        /*0036*/ 	.byte	0x75, 0x74, 0x65, 0x2f, 0x70, 0x6f, 0x69, 0x6e, 0x74, 0x65, 0x72, 0x5f, 0x66, 0x6c, 0x61, 0x67
        /*0046*/ 	.byte	0x67, 0x65, 0x64, 0x2e, 0x68, 0x70, 0x70, 0x00
	.type		$str$28,@object
	.size		$str$28,($str$27 - $str$28)
$str$28:
        /*004e*/ 	.byte	0x2f, 0x74, 0x6d, 0x70, 0x2f, 0x63, 0x75, 0x74, 0x6c, 0x61, 0x73, 0x73, 0x5f, 0x73, 0x77, 0x65
        /*005e*/ 	.byte	0x65, 0x70, 0x5f, 0x73, 0x72, 0x63, 0x2f, 0x69, 0x6e, 0x63, 0x6c, 0x75, 0x64, 0x65, 0x2f, 0x63
        /*006e*/ 	.byte	0x75, 0x74, 0x65, 0x2f, 0x61, 0x74, 0x6f, 0x6d, 0x2f, 0x63, 0x6f, 0x70, 0x79, 0x5f, 0x74, 0x72
        /*007e*/ 	.byte	0x61, 0x69, 0x74, 0x73, 0x5f, 0x73, 0x6d, 0x31, 0x30, 0x30, 0x2e, 0x68, 0x70, 0x70, 0x00
	.type		$str$27,@object
	.size		$str$27,(__unnamed_1 - $str$27)
$str$27:
        /*008d*/ 	.byte	0x28, 0x28, 0x75, 0x69, 0x6e, 0x74, 0x33, 0x32, 0x5f, 0x74, 0x28, 0x74, 0x68, 0x72, 0x65, 0x61
        /*009d*/ 	.byte	0x64, 0x49, 0x64, 0x78, 0x2e, 0x78, 0x29, 0x20, 0x2f, 0x20, 0x33, 0x32, 0x29, 0x20, 0x25, 0x20
        /*00ad*/ 	.byte	0x34, 0x29, 0x20, 0x3d, 0x3d, 0x20, 0x28, 0x28, 0x28, 0x74, 0x6d, 0x65, 0x6d, 0x5f, 0x61, 0x64
        /*00bd*/ 	.byte	0x64, 0x72, 0x20, 0x3e, 0x3e, 0x20, 0x31, 0x36, 0x29, 0x20, 0x2f, 0x20, 0x33, 0x32, 0x29, 0x20
        /*00cd*/ 	.byte	0x25, 0x20, 0x34, 0x29, 0x00
	.type		__unnamed_1,@object
	.size		__unnamed_1,(__unnamed_2 - __unnamed_1)
__unnamed_1:
        /*00d2*/ 	.byte	0x61, 0x75, 0x74, 0x6f, 0x20, 0x63, 0x75, 0x74, 0x65, 0x3a, 0x3a, 0x61, 0x73, 0x5f, 0x70, 0x6f
        /* <DEDUP_REMOVED lines=24> */
        /*0262*/ 	.byte	0x34, 0x30, 0x39, 0x36, 0x3e, 0x3e, 0x3e, 0x3e, 0x5d, 0x00
	.type		__unnamed_2,@object
	.size		__unnamed_2,(.L_2 - __unnamed_2)
__unnamed_2:
        /* <DEDUP_REMOVED lines=42> */
        /*050c*/ 	.byte	0x3e, 0x3e, 0x5d, 0x00
.L_2:


//--------------------- .nv.shared._ZN7cutlass13device_kernelINS_4conv6kernel13ConvUniversalINS1_16ConvProblemShapeILNS1_8OperatorE0ELi3EEENS1_10collective14CollectiveConvINS1_47MainloopSm100TmaUmmaWarpSpecializedImplicitGemmILS5_0ELi20ELi3ELi1ELi2EN4cute5tupleIJNSA_1CILi2EEENSC_ILi1EEESE_EEEEENSB_IJNSC_ILi256EEENSC_ILi64EEENSB_IJNSC_ILi32EEEEEEEEENS_10bfloat16_tESM_NSA_8TiledMMAINSA_8MMA_AtomIJNSA_26SM100_MMA_F16BF16_2x1SM_SSISM_SM_fLi256ELi64ELNSA_4UMMA5MajorE0ELSR_0ELNSQ_7ScaleInE0ELSS_0EEEEEENSA_6LayoutINSB_IJSE_SE_SE_EEENSB_IJNSC_ILi0EEESX_SX_EEEEENSB_IJNSA_10UnderscoreES10_S10_EEEEENS7_6detail27Sm100ImplicitGemmTileTraitsINSA_25SM100_TMA_2SM_LOAD_IM2COLENSA_14ComposedLayoutINSA_7SwizzleILi2ELi4ELi3EEENSA_18smem_ptr_flag_bitsILi16EEENSV_INSB_IJNSC_ILi8EEESJ_EEENSB_IJSJ_SE_EEEEEEEvEENS14_INSA_18SM100_TMA_2SM_LOADES1F_vEEEENS_8epilogue10collective18CollectiveEpilogueINS1K_23Sm100TmaWarpSpecializedILi3ELi2ELi32ELb1ELb0EEEJNSB_IJNSC_ILi128EEESI_SK_EEENSB_IJNSV_IS1P_SE_EENSV_ISJ_SE_EEEEESM_NSB_IJNSB_IJllllEEESE_SX_EEESM_S1V_NS1K_6fusion15FusionCallbacksIS1O_NS1W_17LinearCombinationISM_fSM_fLNS_15FloatRoundStyleE2EEES1Q_S1T_JEEENSA_5SM1004TMEM4LOAD26SM100_TMEM_LOAD_32dp32b32xENSA_20SM90_TMA_LOAD_IM2COLES1F_NSA_39AutoVectorizingCopyWithAssumedAlignmentILi128EEENSA_21SM90_TMA_STORE_IM2COLES1F_S28_S28_EEEvvEEEEvNT_6ParamsE --------------------------
	.section	.nv.shared._ZN7cutlass13device_kernelINS_4conv6kernel13ConvUniversalINS1_16ConvProblemShapeILNS1_8OperatorE0ELi3EEENS1_10collective14CollectiveConvINS1_47MainloopSm100TmaUmmaWarpSpecializedImplicitGemmILS5_0ELi20ELi3ELi1ELi2EN4cute5tupleIJNSA_1CILi2EEENSC_ILi1EEESE_EEEEENSB_IJNSC_ILi256EEENSC_ILi64EEENSB_IJNSC_ILi32EEEEEEEEENS_10bfloat16_tESM_NSA_8TiledMMAINSA_8MMA_AtomIJNSA_26SM100_MMA_F16BF16_2x1SM_SSISM_SM_fLi256ELi64ELNSA_4UMMA5MajorE0ELSR_0ELNSQ_7ScaleInE0ELSS_0EEEEEENSA_6LayoutINSB_IJSE_SE_SE_EEENSB_IJNSC_ILi0EEESX_SX_EEEEENSB_IJNSA_10UnderscoreES10_S10_EEEEENS7_6detail27Sm100ImplicitGemmTileTraitsINSA_25SM100_TMA_2SM_LOAD_IM2COLENSA_14ComposedLayoutINSA_7SwizzleILi2ELi4ELi3EEENSA_18smem_ptr_flag_bitsILi16EEENSV_INSB_IJNSC_ILi8EEESJ_EEENSB_IJSJ_SE_EEEEEEEvEENS14_INSA_18SM100_TMA_2SM_LOADES1F_vEEEENS_8epilogue10collective18CollectiveEpilogueINS1K_23Sm100TmaWarpSpecializedILi3ELi2ELi32ELb1ELb0EEEJNSB_IJNSC_ILi128EEESI_SK_EEENSB_IJNSV_IS1P_SE_EENSV_ISJ_SE_EEEEESM_NSB_IJNSB_IJllllEEESE_SX_EEESM_S1V_NS1K_6fusion15FusionCallbacksIS1O_NS1W_17LinearCombinationISM_fSM_fLNS_15FloatRoundStyleE2EEES1Q_S1T_JEEENSA_5SM1004TMEM4LOAD26SM100_TMEM_LOAD_32dp32b32xENSA_20SM90_TMA_LOAD_IM2COLES1F_NSA_39AutoVectorizingCopyWithAssumedAlignmentILi128EEENSA_21SM90_TMA_STORE_IM2COLES1F_S28_S28_EEEvvEEEEvNT_6ParamsE,"aw",@nobits
	.sectionflags	@""
	.align	16
	.zero		1024


//--------------------- .nv.shared.reserved.0     --------------------------
	.section	.nv.shared.reserved.0,"aw",@nobits
	.weak		__nv_reservedSMEM_offset_0_alias
	.size		__nv_reservedSMEM_offset_0_alias, 0, 64
	.other		__nv_reservedSMEM_offset_0_alias,@"STO_CUDA_RESERVED_SHARED STV_DEFAULT"
__nv_reservedSMEM_offset_0_alias:
	.zero		0
.nv.shared.reserved.0:
	.zero		64
	.weak		__nv_reservedSMEM_tcgen05_partition
	.type		__nv_reservedSMEM_tcgen05_partition,@object
	.size		__nv_reservedSMEM_tcgen05_partition,(.L_0 - __nv_reservedSMEM_tcgen05_partition)
__nv_reservedSMEM_tcgen05_partition:
	.zero		32
.L_0:


//--------------------- .nv.global                --------------------------
	.section	.nv.global,"aw",@nobits
.nv.global:
	.type		_ZN39_INTERNAL_16112ba7_4_k_cu_48d28ca9_32054cute1_E,@object
	.size		_ZN39_INTERNAL_16112ba7_4_k_cu_48d28ca9_32054cute1_E,(_ZN39_INTERNAL_16112ba7_4_k_cu_48d28ca9_32054cuda3std3__45__cpo6cbeginE - _ZN39_INTERNAL_16112ba7_4_k_cu_48d28ca9_32054cute1_E)
_ZN39_INTERNAL_16112ba7_4_k_cu_48d28ca9_32054cute1_E:
	.zero		1
	.type		_ZN39_INTERNAL_16112ba7_4_k_cu_48d28ca9_32054cuda3std3__45__cpo6cbeginE,@object
	.size		_ZN39_INTERNAL_16112ba7_4_k_cu_48d28ca9_32054cuda3std3__45__cpo6cbeginE,(_ZN39_INTERNAL_16112ba7_4_k_cu_48d28ca9_32054cuda3std3__48in_placeE - _ZN39_INTERNAL_16112ba7_4_k_cu_48d28ca9_32054cuda3std3__45__cpo6cbeginE)
_ZN39_INTERNAL_16112ba7_4_k_cu_48d28ca9_32054cuda3std3__45__cpo6cbeginE:
	.zero		1
	.type		_ZN39_INTERNAL_16112ba7_4_k_cu_48d28ca9_32054cuda3std3__48in_placeE,@object
	.size		_ZN39_INTERNAL_16112ba7_4_k_cu_48d28ca9_32054cuda3std3__48in_placeE,(_ZN39_INTERNAL_16112ba7_4_k_cu_48d28ca9_32054cuda3std6ranges3__45__cpo9iter_moveE - _ZN39_INTERNAL_16112ba7_4_k_cu_48d28ca9_32054cuda3std3__48in_placeE)
_ZN39_INTERNAL_16112ba7_4_k_cu_48d28ca9_32054cuda3std3__48in_placeE:
	.zero		1
	.type		_ZN39_INTERNAL_16112ba7_4_k_cu_48d28ca9_32054cuda3std6ranges3__45__cpo9iter_moveE,@object
	.size		_ZN39_INTERNAL_16112ba7_4_k_cu_48d28ca9_32054cuda3std6ranges3__45__cpo9iter_moveE,(_ZN39_INTERNAL_16112ba7_4_k_cu_48d28ca9_32054cuda3std3__45__cpo5beginE - _ZN39_INTERNAL_16112ba7_4_k_cu_48d28ca9_32054cuda3std6ranges3__45__cpo9iter_moveE)
_ZN39_INTERNAL_16112ba7_4_k_cu_48d28ca9_32054cuda3std6ranges3__45__cpo9iter_moveE:
	.zero		1
	.type		_ZN39_INTERNAL_16112ba7_4_k_cu_48d28ca9_32054cuda3std3__45__cpo5beginE,@object
	.size		_ZN39_INTERNAL_16112ba7_4_k_cu_48d28ca9_32054cuda3std3__45__cpo5beginE,(_ZN39_INTERNAL_16112ba7_4_k_cu_48d28ca9_32054cuda3std3__441_GLOBAL__N__16112ba7_4_k_cu_48d28ca9_32056ignoreE - _ZN39_INTERNAL_16112ba7_4_k_cu_48d28ca9_32054cuda3std3__45__cpo5beginE)
_ZN39_INTERNAL_16112ba7_4_k_cu_48d28ca9_32054cuda3std3__45__cpo5beginE:
	.zero		1
	.type		_ZN39_INTERNAL_16112ba7_4_k_cu_48d28ca9_32054cuda3std3__441_GLOBAL__N__16112ba7_4_k_cu_48d28ca9_32056ignoreE,@object
	.size		_ZN39_INTERNAL_16112ba7_4_k_cu_48d28ca9_32054cuda3std3__441_GLOBAL__N__16112ba7_4_k_cu_48d28ca9_32056ignoreE,(_ZN39_INTERNAL_16112ba7_4_k_cu_48d28ca9_32054cute7productE - _ZN39_INTERNAL_16112ba7_4_k_cu_48d28ca9_32054cuda3std3__441_GLOBAL__N__16112ba7_4_k_cu_48d28ca9_32056ignoreE)
_ZN39_INTERNAL_16112ba7_4_k_cu_48d28ca9_32054cuda3std3__441_GLOBAL__N__16112ba7_4_k_cu_48d28ca9_32056ignoreE:
	.zero		1
	.type		_ZN39_INTERNAL_16112ba7_4_k_cu_48d28ca9_32054cute7productE,@object
	.size		_ZN39_INTERNAL_16112ba7_4_k_cu_48d28ca9_32054cute7productE,(_ZN39_INTERNAL_16112ba7_4_k_cu_48d28ca9_32054cuda3std3__45__cpo3endE - _ZN39_INTERNAL_16112ba7_4_k_cu_48d28ca9_32054cute7productE)
_ZN39_INTERNAL_16112ba7_4_k_cu_48d28ca9_32054cute7productE:
	.zero		1
	.type		_ZN39_INTERNAL_16112ba7_4_k_cu_48d28ca9_32054cuda3std3__45__cpo3endE,@object
	.size		_ZN39_INTERNAL_16112ba7_4_k_cu_48d28ca9_32054cuda3std3__45__cpo3endE,(_ZN39_INTERNAL_16112ba7_4_k_cu_48d28ca9_32054cuda3std3__419piecewise_constructE - _ZN39_INTERNAL_16112ba7_4_k_cu_48d28ca9_32054cuda3std3__45__cpo3endE)
_ZN39_INTERNAL_16112ba7_4_k_cu_48d28ca9_32054cuda3std3__45__cpo3endE:
	.zero		1
	.type		_ZN39_INTERNAL_16112ba7_4_k_cu_48d28ca9_32054cuda3std3__419piecewise_constructE,@object
	.size		_ZN39_INTERNAL_16112ba7_4_k_cu_48d28ca9_32054cuda3std3__419piecewise_constructE,(_ZN39_INTERNAL_16112ba7_4_k_cu_48d28ca9_32054cuda3std3__45__cpo4cendE - _ZN39_INTERNAL_16112ba7_4_k_cu_48d28ca9_32054cuda3std3__419piecewise_constructE)
_ZN39_INTERNAL_16112ba7_4_k_cu_48d28ca9_32054cuda3std3__419piecewise_constructE:
	.zero		1
	.type		_ZN39_INTERNAL_16112ba7_4_k_cu_48d28ca9_32054cuda3std3__45__cpo4cendE,@object
	.size		_ZN39_INTERNAL_16112ba7_4_k_cu_48d28ca9_32054cuda3std3__45__cpo4cendE,(_ZN39_INTERNAL_16112ba7_4_k_cu_48d28ca9_32054cuda3std6ranges3__45__cpo4swapE - _ZN39_INTERNAL_16112ba7_4_k_cu_48d28ca9_32054cuda3std3__45__cpo4cendE)
_ZN39_INTERNAL_16112ba7_4_k_cu_48d28ca9_32054cuda3std3__45__cpo4cendE:
	.zero		1
	.type		_ZN39_INTERNAL_16112ba7_4_k_cu_48d28ca9_32054cuda3std6ranges3__45__cpo4swapE,@object
	.size		_ZN39_INTERNAL_16112ba7_4_k_cu_48d28ca9_32054cuda3std6ranges3__45__cpo4swapE,(.L_10 - _ZN39_INTERNAL_16112ba7_4_k_cu_48d28ca9_32054cuda3std6ranges3__45__cpo4swapE)
_ZN39_INTERNAL_16112ba7_4_k_cu_48d28ca9_32054cuda3std6ranges3__45__cpo4swapE:
	.zero		1
.L_10:


//--------------------- .nv.constant0._ZN7cutlass13device_kernelINS_4conv6kernel13ConvUniversalINS1_16ConvProblemShapeILNS1_8OperatorE0ELi3EEENS1_10collective14CollectiveConvINS1_47MainloopSm100TmaUmmaWarpSpecializedImplicitGemmILS5_0ELi20ELi3ELi1ELi2EN4cute5tupleIJNSA_1CILi2EEENSC_ILi1EEESE_EEEEENSB_IJNSC_ILi256EEENSC_ILi64EEENSB_IJNSC_ILi32EEEEEEEEENS_10bfloat16_tESM_NSA_8TiledMMAINSA_8MMA_AtomIJNSA_26SM100_MMA_F16BF16_2x1SM_SSISM_SM_fLi256ELi64ELNSA_4UMMA5MajorE0ELSR_0ELNSQ_7ScaleInE0ELSS_0EEEEEENSA_6LayoutINSB_IJSE_SE_SE_EEENSB_IJNSC_ILi0EEESX_SX_EEEEENSB_IJNSA_10UnderscoreES10_S10_EEEEENS7_6detail27Sm100ImplicitGemmTileTraitsINSA_25SM100_TMA_2SM_LOAD_IM2COLENSA_14ComposedLayoutINSA_7SwizzleILi2ELi4ELi3EEENSA_18smem_ptr_flag_bitsILi16EEENSV_INSB_IJNSC_ILi8EEESJ_EEENSB_IJSJ_SE_EEEEEEEvEENS14_INSA_18SM100_TMA_2SM_LOADES1F_vEEEENS_8epilogue10collective18CollectiveEpilogueINS1K_23Sm100TmaWarpSpecializedILi3ELi2ELi32ELb1ELb0EEEJNSB_IJNSC_ILi128EEESI_SK_EEENSB_IJNSV_IS1P_SE_EENSV_ISJ_SE_EEEEESM_NSB_IJNSB_IJllllEEESE_SX_EEESM_S1V_NS1K_6fusion15FusionCallbacksIS1O_NS1W_17LinearCombinationISM_fSM_fLNS_15FloatRoundStyleE2EEES1Q_S1T_JEEENSA_5SM1004TMEM4LOAD26SM100_TMEM_LOAD_32dp32b32xENSA_20SM90_TMA_LOAD_IM2COLES1F_NSA_39AutoVectorizingCopyWithAssumedAlignmentILi128EEENSA_21SM90_TMA_STORE_IM2COLES1F_S28_S28_EEEvvEEEEvNT_6ParamsE --------------------------
	.section	.nv.constant0._ZN7cutlass13device_kernelINS_4conv6kernel13ConvUniversalINS1_16ConvProblemShapeILNS1_8OperatorE0ELi3EEENS1_10collective14CollectiveConvINS1_47MainloopSm100TmaUmmaWarpSpecializedImplicitGemmILS5_0ELi20ELi3ELi1ELi2EN4cute5tupleIJNSA_1CILi2EEENSC_ILi1EEESE_EEEEENSB_IJNSC_ILi256EEENSC_ILi64EEENSB_IJNSC_ILi32EEEEEEEEENS_10bfloat16_tESM_NSA_8TiledMMAINSA_8MMA_AtomIJNSA_26SM100_MMA_F16BF16_2x1SM_SSISM_SM_fLi256ELi64ELNSA_4UMMA5MajorE0ELSR_0ELNSQ_7ScaleInE0ELSS_0EEEEEENSA_6LayoutINSB_IJSE_SE_SE_EEENSB_IJNSC_ILi0EEESX_SX_EEEEENSB_IJNSA_10UnderscoreES10_S10_EEEEENS7_6detail27Sm100ImplicitGemmTileTraitsINSA_25SM100_TMA_2SM_LOAD_IM2COLENSA_14ComposedLayoutINSA_7SwizzleILi2ELi4ELi3EEENSA_18smem_ptr_flag_bitsILi16EEENSV_INSB_IJNSC_ILi8EEESJ_EEENSB_IJSJ_SE_EEEEEEEvEENS14_INSA_18SM100_TMA_2SM_LOADES1F_vEEEENS_8epilogue10collective18CollectiveEpilogueINS1K_23Sm100TmaWarpSpecializedILi3ELi2ELi32ELb1ELb0EEEJNSB_IJNSC_ILi128EEESI_SK_EEENSB_IJNSV_IS1P_SE_EENSV_ISJ_SE_EEEEESM_NSB_IJNSB_IJllllEEESE_SX_EEESM_S1V_NS1K_6fusion15FusionCallbacksIS1O_NS1W_17LinearCombinationISM_fSM_fLNS_15FloatRoundStyleE2EEES1Q_S1T_JEEENSA_5SM1004TMEM4LOAD26SM100_TMEM_LOAD_32dp32b32xENSA_20SM90_TMA_LOAD_IM2COLES1F_NSA_39AutoVectorizingCopyWithAssumedAlignmentILi128EEENSA_21SM90_TMA_STORE_IM2COLES1F_S28_S28_EEEvvEEEEvNT_6ParamsE,"a",@progbits
	.sectionflags	@""
	.align	4
.nv.constant0._ZN7cutlass13device_kernelINS_4conv6kernel13ConvUniversalINS1_16ConvProblemShapeILNS1_8OperatorE0ELi3EEENS1_10collective14CollectiveConvINS1_47MainloopSm100TmaUmmaWarpSpecializedImplicitGemmILS5_0ELi20ELi3ELi1ELi2EN4cute5tupleIJNSA_1CILi2EEENSC_ILi1EEESE_EEEEENSB_IJNSC_ILi256EEENSC_ILi64EEENSB_IJNSC_ILi32EEEEEEEEENS_10bfloat16_tESM_NSA_8TiledMMAINSA_8MMA_AtomIJNSA_26SM100_MMA_F16BF16_2x1SM_SSISM_SM_fLi256ELi64ELNSA_4UMMA5MajorE0ELSR_0ELNSQ_7ScaleInE0ELSS_0EEEEEENSA_6LayoutINSB_IJSE_SE_SE_EEENSB_IJNSC_ILi0EEESX_SX_EEEEENSB_IJNSA_10UnderscoreES10_S10_EEEEENS7_6detail27Sm100ImplicitGemmTileTraitsINSA_25SM100_TMA_2SM_LOAD_IM2COLENSA_14ComposedLayoutINSA_7SwizzleILi2ELi4ELi3EEENSA_18smem_ptr_flag_bitsILi16EEENSV_INSB_IJNSC_ILi8EEESJ_EEENSB_IJSJ_SE_EEEEEEEvEENS14_INSA_18SM100_TMA_2SM_LOADES1F_vEEEENS_8epilogue10collective18CollectiveEpilogueINS1K_23Sm100TmaWarpSpecializedILi3ELi2ELi32ELb1ELb0EEEJNSB_IJNSC_ILi128EEESI_SK_EEENSB_IJNSV_IS1P_SE_EENSV_ISJ_SE_EEEEESM_NSB_IJNSB_IJllllEEESE_SX_EEESM_S1V_NS1K_6fusion15FusionCallbacksIS1O_NS1W_17LinearCombinationISM_fSM_fLNS_15FloatRoundStyleE2EEES1Q_S1T_JEEENSA_5SM1004TMEM4LOAD26SM100_TMEM_LOAD_32dp32b32xENSA_20SM90_TMA_LOAD_IM2COLES1F_NSA_39AutoVectorizingCopyWithAssumedAlignmentILi128EEENSA_21SM90_TMA_STORE_IM2COLES1F_S28_S28_EEEvvEEEEvNT_6ParamsE:
	.zero		3200


//--------------------- SYMBOLS --------------------------

	.type		.nv.reservedSmem.offset0,@object
	.size		.nv.reservedSmem.offset0,0x4
	.type		.nv.reservedSmem.cap,@object
	.size		.nv.reservedSmem.cap,0x4
	.type		__assertfail,@function
